//
// Generated by NVIDIA NVVM Compiler
//
// Compiler Build ID: CL-36424714
// Cuda compilation tools, release 13.0, V13.0.88
// Based on NVVM 20.0.0
//

.version 9.0
.target sm_100
.address_size 64

	// .globl	_Z17setNegativeToZeroPfmm
.extern .shared .align 16 .b8 sharedNumDen[];

.visible .entry _Z17setNegativeToZeroPfmm(
	.param .u64 .ptr .align 1 _Z17setNegativeToZeroPfmm_param_0,
	.param .u64 _Z17setNegativeToZeroPfmm_param_1,
	.param .u64 _Z17setNegativeToZeroPfmm_param_2
)
{
	.reg .pred 	%p<3>;
	.reg .b32 	%r<5>;
	.reg .b32 	%f<3>;
	.reg .b64 	%rd<9>;

	ld.param.u64 	%rd2, [_Z17setNegativeToZeroPfmm_param_0];
	ld.param.u64 	%rd3, [_Z17setNegativeToZeroPfmm_param_1];
	ld.param.u64 	%rd4, [_Z17setNegativeToZeroPfmm_param_2];
	mov.u32 	%r1, %ctaid.x;
	mov.u32 	%r2, %ntid.x;
	mov.u32 	%r3, %tid.x;
	mad.lo.s32 	%r4, %r1, %r2, %r3;
	cvt.u64.u32 	%rd1, %r4;
	mul.lo.s64 	%rd5, %rd4, %rd3;
	setp.le.u64 	%p1, %rd5, %rd1;
	@%p1 bra 	$L__BB0_2;
	cvta.to.global.u64 	%rd6, %rd2;
	shl.b64 	%rd7, %rd1, 2;
	add.s64 	%rd8, %rd6, %rd7;
	ld.global.f32 	%f1, [%rd8];
	setp.lt.f32 	%p2, %f1, 0f00000000;
	selp.f32 	%f2, 0f00000000, %f1, %p2;
	st.global.f32 	[%rd8], %f2;
$L__BB0_2:
	ret;

}
	// .globl	_Z10split_lisiPfS_S_mmmm
.visible .entry _Z10split_lisiPfS_S_mmmm(
	.param .u64 .ptr .align 1 _Z10split_lisiPfS_S_mmmm_param_0,
	.param .u64 .ptr .align 1 _Z10split_lisiPfS_S_mmmm_param_1,
	.param .u64 .ptr .align 1 _Z10split_lisiPfS_S_mmmm_param_2,
	.param .u64 _Z10split_lisiPfS_S_mmmm_param_3,
	.param .u64 _Z10split_lisiPfS_S_mmmm_param_4,
	.param .u64 _Z10split_lisiPfS_S_mmmm_param_5,
	.param .u64 _Z10split_lisiPfS_S_mmmm_param_6
)
{
	.reg .pred 	%p<40>;
	.reg .b32 	%r<62>;
	.reg .b32 	%f<128>;
	.reg .b64 	%rd<50>;

	ld.param.u64 	%rd21, [_Z10split_lisiPfS_S_mmmm_param_0];
	ld.param.u64 	%rd22, [_Z10split_lisiPfS_S_mmmm_param_1];
	ld.param.u64 	%rd23, [_Z10split_lisiPfS_S_mmmm_param_2];
	ld.param.u64 	%rd24, [_Z10split_lisiPfS_S_mmmm_param_4];
	ld.param.u64 	%rd25, [_Z10split_lisiPfS_S_mmmm_param_5];
	ld.param.u64 	%rd26, [_Z10split_lisiPfS_S_mmmm_param_6];
	mov.u32 	%r22, %ctaid.x;
	cvt.u64.u32 	%rd1, %r22;
	mov.u32 	%r23, %tid.x;
	cvt.u64.u32 	%rd2, %r23;
	and.b64  	%rd27, %rd26, -4294967296;
	setp.ne.s64 	%p1, %rd27, 0;
	@%p1 bra 	$L__BB1_2;
	cvt.u32.u64 	%r24, %rd26;
	cvt.u32.u64 	%r25, %rd1;
	div.u32 	%r26, %r25, %r24;
	cvt.u64.u32 	%rd46, %r26;
	bra.uni 	$L__BB1_3;
$L__BB1_2:
	div.u64 	%rd46, %rd1, %rd26;
$L__BB1_3:
	cvt.u32.u64 	%r27, %rd1;
	cvt.rn.f32.u64 	%f1, %rd46;
	cvt.rn.f32.u32 	%f40, %r27;
	cvt.rn.f32.u64 	%f41, %rd26;
	abs.f32 	%f2, %f41;
	abs.f32 	%f124, %f40;
	setp.lt.f32 	%p2, %f124, %f2;
	@%p2 bra 	$L__BB1_15;
	mul.f32 	%f4, %f2, 0f4B000000;
	setp.gtu.f32 	%p3, %f124, %f4;
	@%p3 bra 	$L__BB1_11;
	div.approx.f32 	%f42, %f124, %f2;
	cvt.rzi.f32.f32 	%f122, %f42;
	neg.f32 	%f6, %f2;
	fma.rn.f32 	%f7, %f6, %f122, %f124;
	mov.b32 	%r1, %f7;
	mov.b32 	%r28, %f2;
	setp.lt.u32 	%p4, %r1, %r28;
	@%p4 bra 	$L__BB1_10;
	setp.lt.u32 	%p5, %r1, -2147483647;
	@%p5 bra 	$L__BB1_8;
	add.f32 	%f47, %f122, 0fBF800000;
	setp.lt.f32 	%p8, %f7, %f6;
	add.f32 	%f48, %f47, 0fBF800000;
	selp.f32 	%f122, %f48, %f47, %p8;
	bra.uni 	$L__BB1_10;
$L__BB1_8:
	add.f32 	%f122, %f122, 0f3F800000;
	add.f32 	%f43, %f2, %f2;
	setp.ltu.f32 	%p6, %f7, %f43;
	@%p6 bra 	$L__BB1_10;
	add.f32 	%f44, %f122, 0f3F800000;
	fma.rn.f32 	%f45, %f2, 0fC0400000, %f7;
	setp.ge.f32 	%p7, %f45, 0f00000000;
	add.f32 	%f46, %f44, 0f3F800000;
	selp.f32 	%f122, %f46, %f44, %p7;
$L__BB1_10:
	fma.rn.f32 	%f124, %f6, %f122, %f124;
	bra.uni 	$L__BB1_15;
$L__BB1_11:
	mov.b32 	%r2, %f124;
	mov.b32 	%r29, %f4;
	and.b32  	%r3, %r29, -8388608;
	and.b32  	%r30, %r2, 8388607;
	or.b32  	%r58, %r30, 1065353216;
	and.b32  	%r31, %r29, 8388607;
	or.b32  	%r5, %r31, 1065353216;
	mov.b32 	%f123, %r58;
	sub.s32 	%r32, %r2, %r3;
	add.s32 	%r33, %r32, 192937984;
	and.b32  	%r59, %r33, -8388608;
	setp.eq.s32 	%p9, %r59, 0;
	@%p9 bra 	$L__BB1_14;
	mov.b32 	%f49, %r5;
	rcp.approx.ftz.f32 	%f14, %f49;
	neg.f32 	%f15, %f49;
$L__BB1_13:
	min.u32 	%r34, %r59, 192937984;
	add.s32 	%r35, %r58, %r34;
	mov.b32 	%f50, %r35;
	mul.f32 	%f51, %f14, %f50;
	fma.rn.f32 	%f52, %f15, %f51, %f50;
	fma.rn.f32 	%f53, %f52, %f14, %f51;
	fma.rn.f32 	%f54, %f15, %f53, %f50;
	fma.rz.f32 	%f55, %f54, %f14, %f53;
	cvt.rzi.f32.f32 	%f56, %f55;
	fma.rn.f32 	%f123, %f15, %f56, %f50;
	sub.s32 	%r59, %r59, %r34;
	mov.b32 	%r58, %f123;
	setp.ne.s32 	%p10, %r59, 0;
	setp.ne.s32 	%p11, %r58, 0;
	and.pred  	%p12, %p10, %p11;
	@%p12 bra 	$L__BB1_13;
$L__BB1_14:
	mov.b32 	%f58, %r3;
	setp.leu.f32 	%p13, %f2, 0f00000000;
	setp.gt.u32 	%p14, %r2, 2139095039;
	selp.f32 	%f59, 0f7FFFFFFF, %f58, %p13;
	selp.f32 	%f60, 0f7FFFFFFF, %f59, %p14;
	mul.f32 	%f61, %f123, 0f34000000;
	mul.f32 	%f124, %f60, %f61;
$L__BB1_15:
	cvt.u32.u64 	%r36, %rd2;
	mul.lo.s64 	%rd6, %rd24, %rd24;
	cvt.rn.f32.u64 	%f62, %rd6;
	mul.f32 	%f63, %f62, 0f3A800000;
	cvt.rpi.f32.f32 	%f64, %f63;
	cvt.rzi.u64.f32 	%rd7, %f64;
	setp.eq.s64 	%p15, %rd7, 0;
	shl.b32 	%r37, %r36, 2;
	mov.u32 	%r38, sharedNumDen;
	add.s32 	%r11, %r38, %r37;
	@%p15 bra 	$L__BB1_38;
	abs.f32 	%f65, %f124;
	abs.f32 	%f66, %f124;
	setp.nan.f32 	%p16, %f66, %f66;
	selp.f32 	%f67, %f124, %f65, %p16;
	cvt.rzi.u64.f32 	%rd29, %f67;
	cvt.rn.f32.u64 	%f68, %rd24;
	abs.f32 	%f20, %f68;
	mul.f32 	%f21, %f20, 0f4B000000;
	neg.f32 	%f22, %f20;
	add.f32 	%f23, %f20, %f20;
	mov.b32 	%r39, %f21;
	and.b32  	%r12, %r39, -8388608;
	and.b32  	%r40, %r39, 8388607;
	or.b32  	%r41, %r40, 1065353216;
	mov.b32 	%f69, %r41;
	rcp.approx.ftz.f32 	%f24, %f69;
	neg.f32 	%f25, %f69;
	cvt.rzi.u64.f32 	%rd30, %f1;
	mul.lo.s64 	%rd8, %rd30, %rd24;
	mul.lo.s64 	%rd9, %rd29, %rd24;
	cvta.to.global.u64 	%rd10, %rd21;
	cvta.to.global.u64 	%rd11, %rd22;
	mov.b64 	%rd47, 1;
	cvt.u32.u64 	%r44, %rd24;
$L__BB1_17:
	mov.u64 	%rd12, %rd47;
	shl.b64 	%rd31, %rd12, 10;
	or.b64  	%rd32, %rd31, %rd2;
	add.s64 	%rd13, %rd32, -1024;
	setp.ge.u64 	%p17, %rd13, %rd6;
	@%p17 bra 	$L__BB1_35;
	setp.ne.s64 	%p19, %rd12, 1;
	@%p19 bra 	$L__BB1_20;
	mov.b32 	%r43, 0;
	st.shared.u32 	[%r11], %r43;
	st.shared.u32 	[%r11+4096], %r43;
	st.shared.u32 	[%r11+8192], %r43;
$L__BB1_20:
	or.b64  	%rd33, %rd13, %rd24;
	and.b64  	%rd34, %rd33, -4294967296;
	setp.ne.s64 	%p20, %rd34, 0;
	@%p20 bra 	$L__BB1_22;
	cvt.u32.u64 	%r45, %rd13;
	div.u32 	%r46, %r45, %r44;
	cvt.u64.u32 	%rd48, %r46;
	bra.uni 	$L__BB1_23;
$L__BB1_22:
	div.u64 	%rd48, %rd13, %rd24;
$L__BB1_23:
	cvt.rn.f32.u64 	%f26, %rd48;
	cvt.rn.f32.u64 	%f70, %rd13;
	abs.f32 	%f127, %f70;
	setp.lt.f32 	%p21, %f127, %f20;
	@%p21 bra 	$L__BB1_34;
	setp.gtu.f32 	%p22, %f127, %f21;
	@%p22 bra 	$L__BB1_31;
	div.approx.f32 	%f71, %f127, %f20;
	cvt.rzi.f32.f32 	%f125, %f71;
	fma.rn.f32 	%f29, %f22, %f125, %f127;
	mov.b32 	%r13, %f29;
	mov.b32 	%r47, %f20;
	setp.lt.u32 	%p23, %r13, %r47;
	@%p23 bra 	$L__BB1_30;
	setp.lt.u32 	%p24, %r13, -2147483647;
	@%p24 bra 	$L__BB1_28;
	add.f32 	%f75, %f125, 0fBF800000;
	setp.lt.f32 	%p27, %f29, %f22;
	add.f32 	%f76, %f75, 0fBF800000;
	selp.f32 	%f125, %f76, %f75, %p27;
	bra.uni 	$L__BB1_30;
$L__BB1_28:
	add.f32 	%f125, %f125, 0f3F800000;
	setp.ltu.f32 	%p25, %f29, %f23;
	@%p25 bra 	$L__BB1_30;
	add.f32 	%f72, %f125, 0f3F800000;
	fma.rn.f32 	%f73, %f20, 0fC0400000, %f29;
	setp.ge.f32 	%p26, %f73, 0f00000000;
	add.f32 	%f74, %f72, 0f3F800000;
	selp.f32 	%f125, %f74, %f72, %p26;
$L__BB1_30:
	fma.rn.f32 	%f127, %f22, %f125, %f127;
	bra.uni 	$L__BB1_34;
$L__BB1_31:
	mov.b32 	%r14, %f127;
	and.b32  	%r48, %r14, 8388607;
	or.b32  	%r60, %r48, 1065353216;
	mov.b32 	%f126, %r60;
	sub.s32 	%r49, %r14, %r12;
	and.b32  	%r50, %r49, -8388608;
	add.s32 	%r61, %r50, 192937984;
	setp.eq.s32 	%p28, %r61, 0;
	@%p28 bra 	$L__BB1_33;
$L__BB1_32:
	min.u32 	%r51, %r61, 192937984;
	add.s32 	%r52, %r60, %r51;
	mov.b32 	%f77, %r52;
	mul.f32 	%f78, %f24, %f77;
	fma.rn.f32 	%f79, %f25, %f78, %f77;
	fma.rn.f32 	%f80, %f79, %f24, %f78;
	fma.rn.f32 	%f81, %f25, %f80, %f77;
	fma.rz.f32 	%f82, %f81, %f24, %f80;
	cvt.rzi.f32.f32 	%f83, %f82;
	fma.rn.f32 	%f126, %f25, %f83, %f77;
	sub.s32 	%r61, %r61, %r51;
	mov.b32 	%r60, %f126;
	setp.ne.s32 	%p29, %r61, 0;
	setp.ne.s32 	%p30, %r60, 0;
	and.pred  	%p31, %p29, %p30;
	@%p31 bra 	$L__BB1_32;
$L__BB1_33:
	setp.leu.f32 	%p32, %f20, 0f00000000;
	setp.gt.u32 	%p33, %r14, 2139095039;
	mov.b32 	%f85, %r12;
	selp.f32 	%f86, 0f7FFFFFFF, %f85, %p33;
	selp.f32 	%f87, 0f7FFFFFFF, %f86, %p32;
	mul.f32 	%f88, %f126, 0f34000000;
	mul.f32 	%f127, %f87, %f88;
$L__BB1_34:
	abs.f32 	%f89, %f127;
	setp.nan.f32 	%p34, %f89, %f89;
	abs.f32 	%f90, %f127;
	selp.f32 	%f91, %f127, %f90, %p34;
	cvt.rzi.u64.f32 	%rd35, %f91;
	cvt.rzi.u64.f32 	%rd36, %f26;
	add.s64 	%rd37, %rd36, %rd8;
	mad.lo.s64 	%rd38, %rd37, %rd25, %rd9;
	add.s64 	%rd39, %rd38, %rd35;
	shl.b64 	%rd40, %rd39, 2;
	add.s64 	%rd41, %rd10, %rd40;
	ld.global.f32 	%f92, [%rd41];
	add.s64 	%rd42, %rd11, %rd40;
	ld.global.f32 	%f93, [%rd42];
	add.f32 	%f94, %f92, %f93;
	sub.f32 	%f95, %f92, %f93;
	ld.shared.f32 	%f96, [%r11];
	abs.f32 	%f97, %f94;
	abs.f32 	%f98, %f95;
	add.f32 	%f99, %f98, 0f38D1B717;
	div.rn.f32 	%f100, %f97, %f99;
	add.f32 	%f101, %f96, %f100;
	st.shared.f32 	[%r11], %f101;
	ld.shared.f32 	%f102, [%r11+4096];
	add.f32 	%f103, %f102, %f92;
	st.shared.f32 	[%r11+4096], %f103;
	ld.shared.f32 	%f104, [%r11+8192];
	add.f32 	%f105, %f104, %f93;
	st.shared.f32 	[%r11+8192], %f105;
	bra.uni 	$L__BB1_37;
$L__BB1_35:
	setp.ne.s64 	%p18, %rd12, 1;
	@%p18 bra 	$L__BB1_37;
	mov.b32 	%r42, 0;
	st.shared.u32 	[%r11], %r42;
	st.shared.u32 	[%r11+4096], %r42;
	st.shared.u32 	[%r11+8192], %r42;
$L__BB1_37:
	add.s64 	%rd47, %rd12, 1;
	setp.lt.u64 	%p35, %rd12, %rd7;
	@%p35 bra 	$L__BB1_17;
$L__BB1_38:
	mov.u32 	%r21, %ntid.x;
	setp.lt.u32 	%p36, %r21, 2;
	@%p36 bra 	$L__BB1_43;
	shr.u32 	%r53, %r21, 1;
	cvt.u64.u32 	%rd49, %r53;
$L__BB1_40:
	bar.sync 	0;
	setp.le.u64 	%p37, %rd49, %rd2;
	@%p37 bra 	$L__BB1_42;
	cvt.u32.u64 	%r54, %rd49;
	shl.b32 	%r55, %r54, 2;
	add.s32 	%r56, %r11, %r55;
	ld.shared.f32 	%f106, [%r56];
	ld.shared.f32 	%f107, [%r11];
	add.f32 	%f108, %f106, %f107;
	st.shared.f32 	[%r11], %f108;
	ld.shared.f32 	%f109, [%r56+4096];
	ld.shared.f32 	%f110, [%r11+4096];
	add.f32 	%f111, %f109, %f110;
	st.shared.f32 	[%r11+4096], %f111;
	ld.shared.f32 	%f112, [%r56+8192];
	ld.shared.f32 	%f113, [%r11+8192];
	add.f32 	%f114, %f112, %f113;
	st.shared.f32 	[%r11+8192], %f114;
$L__BB1_42:
	shr.u64 	%rd20, %rd49, 1;
	setp.gt.u64 	%p38, %rd49, 1;
	mov.u64 	%rd49, %rd20;
	@%p38 bra 	$L__BB1_40;
$L__BB1_43:
	cvt.u32.u64 	%r57, %rd2;
	setp.ne.s32 	%p39, %r57, 0;
	@%p39 bra 	$L__BB1_45;
	ld.shared.f32 	%f115, [sharedNumDen];
	mul.f32 	%f116, %f115, 0f3851B717;
	ld.shared.f32 	%f117, [sharedNumDen+4096];
	ld.shared.f32 	%f118, [sharedNumDen+8192];
	max.f32 	%f119, %f117, %f118;
	add.f32 	%f120, %f119, 0f38D1B717;
	div.rn.f32 	%f121, %f116, %f120;
	cvta.to.global.u64 	%rd43, %rd23;
	shl.b64 	%rd44, %rd1, 2;
	add.s64 	%rd45, %rd43, %rd44;
	st.global.f32 	[%rd45], %f121;
$L__BB1_45:
	ret;

}


// ===== COMPILED SASS (sm_100) =====

	.target	sm_100

	.elftype	@"ET_EXEC"


//--------------------- .note.nv.tkinfo           --------------------------
	.section	.note.nv.tkinfo,"",@"SHT_NOTE"
	.sectionflags	@"SHF_NOTE_NV_TKINFO"
	.tkinfo
        /*0018*/ 	.word	0x00000002
        /*0030*/ 	.string	""
        /*0030*/ 	.string	"ptxas"
        /*0030*/ 	.string	"Cuda compilation tools, release 13.0, V13.0.88"
        /*0030*/ 	.string	"Build cuda_13.0.r13.0/compiler.36424714_0"
        /*0030*/ 	.string	"-arch sm_100 -m 64 "



//--------------------- .note.nv.cuinfo           --------------------------
	.section	.note.nv.cuinfo,"",@"SHT_NOTE"
	.sectionflags	@"SHF_NOTE_NV_CUINFO"
        /*0018*/ 	.short	0x0002
        /*001a*/ 	.short	0x0064
        /*001c*/ 	.short	0x0082
	.zero		2


//--------------------- .nv.info                  --------------------------
	.section	.nv.info,"",@"SHT_CUDA_INFO"
	.align	4


	//----- nvinfo : EIATTR_REGCOUNT
	.align		4
        /*0000*/ 	.byte	0x04, 0x2f
        /*0002*/ 	.short	(.L_1 - .L_0)
	.align		4
.L_0:
        /*0004*/ 	.word	index@(_Z17setNegativeToZeroPfmm)
        /*0008*/ 	.word	0x00000008


	//----- nvinfo : EIATTR_FRAME_SIZE
	.align		4
.L_1:
        /*000c*/ 	.byte	0x04, 0x11
        /*000e*/ 	.short	(.L_3 - .L_2)
	.align		4
.L_2:
        /*0010*/ 	.word	index@(_Z17setNegativeToZeroPfmm)
        /*0014*/ 	.word	0x00000000


	//----- nvinfo : EIATTR_REGCOUNT
	.align		4
.L_3:
        /*0018*/ 	.byte	0x04, 0x2f
        /*001a*/ 	.short	(.L_5 - .L_4)
	.align		4
.L_4:
        /*001c*/ 	.word	index@(_Z10split_lisiPfS_S_mmmm)
        /*0020*/ 	.word	0x00000020


	//----- nvinfo : EIATTR_FRAME_SIZE
	.align		4
.L_5:
        /*0024*/ 	.byte	0x04, 0x11
        /*0026*/ 	.short	(.L_7 - .L_6)
	.align		4
.L_6:
        /*0028*/ 	.word	index@($__internal_1_$__cuda_sm3x_div_rn_noftz_f32_slowpath)
        /*002c*/ 	.word	0x00000000


	//----- nvinfo : EIATTR_FRAME_SIZE
	.align		4
.L_7:
        /*0030*/ 	.byte	0x04, 0x11
        /*0032*/ 	.short	(.L_9 - .L_8)
	.align		4
.L_8:
        /*0034*/ 	.word	index@($__internal_0_$__cuda_sm20_div_u64)
        /*0038*/ 	.word	0x00000000


	//----- nvinfo : EIATTR_FRAME_SIZE
	.align		4
.L_9:
        /*003c*/ 	.byte	0x04, 0x11
        /*003e*/ 	.short	(.L_11 - .L_10)
	.align		4
.L_10:
        /*0040*/ 	.word	index@(_Z10split_lisiPfS_S_mmmm)
        /*0044*/ 	.word	0x00000000


	//----- nvinfo : EIATTR_MIN_STACK_SIZE
	.align		4
.L_11:
        /*0048*/ 	.byte	0x04, 0x12
        /*004a*/ 	.short	(.L_13 - .L_12)
	.align		4
.L_12:
        /*004c*/ 	.word	index@(_Z10split_lisiPfS_S_mmmm)
        /*0050*/ 	.word	0x00000000


	//----- nvinfo : EIATTR_MIN_STACK_SIZE
	.align		4
.L_13:
        /*0054*/ 	.byte	0x04, 0x12
        /*0056*/ 	.short	(.L_15 - .L_14)
	.align		4
.L_14:
        /*0058*/ 	.word	index@(_Z17setNegativeToZeroPfmm)
        /*005c*/ 	.word	0x00000000
.L_15:


//--------------------- .nv.compat                --------------------------
	.section	.nv.compat,"",@"SHT_CUDA_COMPAT_INFO"
	.align	4
        /*0000*/ 	.byte	0x02, 0x09, 0x00, 0x00, 0x02, 0x02, 0x01, 0x00, 0x02, 0x05, 0x05, 0x00, 0x03, 0x07, 0x01, 0x01
        /*0010*/ 	.byte	0x02, 0x03, 0x00, 0x00, 0x02, 0x06, 0x01, 0x00, 0x04, 0x0b, 0x08, 0x00, 0x01, 0x00, 0x00, 0x00
        /*0020*/ 	.byte	0x00, 0x00, 0x00, 0x00


//--------------------- .nv.info._Z10split_lisiPfS_S_mmmm --------------------------
	.section	.nv.info._Z10split_lisiPfS_S_mmmm,"",@"SHT_CUDA_INFO"
	.sectionflags	@""
	.align	4


	//----- nvinfo : EIATTR_CUDA_API_VERSION
	.align		4
        /*0000*/ 	.byte	0x04, 0x37
        /*0002*/ 	.short	(.L_17 - .L_16)
.L_16:
        /*0004*/ 	.word	0x00000082


	//----- nvinfo : EIATTR_KPARAM_INFO
	.align		4
.L_17:
        /*0008*/ 	.byte	0x04, 0x17
        /*000a*/ 	.short	(.L_19 - .L_18)
.L_18:
        /*000c*/ 	.word	0x00000000
        /*0010*/ 	.short	0x0006
        /*0012*/ 	.short	0x0030
        /*0014*/ 	.byte	0x00, 0xf0, 0x21, 0x00


	//----- nvinfo : EIATTR_KPARAM_INFO
	.align		4
.L_19:
        /*0018*/ 	.byte	0x04, 0x17
        /*001a*/ 	.short	(.L_21 - .L_20)
.L_20:
        /*001c*/ 	.word	0x00000000
        /*0020*/ 	.short	0x0005
        /*0022*/ 	.short	0x0028
        /*0024*/ 	.byte	0x00, 0xf0, 0x21, 0x00


	//----- nvinfo : EIATTR_KPARAM_INFO
	.align		4
.L_21:
        /*0028*/ 	.byte	0x04, 0x17
        /*002a*/ 	.short	(.L_23 - .L_22)
.L_22:
        /*002c*/ 	.word	0x00000000
        /*0030*/ 	.short	0x0004
        /*0032*/ 	.short	0x0020
        /*0034*/ 	.byte	0x00, 0xf0, 0x21, 0x00


	//----- nvinfo : EIATTR_KPARAM_INFO
	.align		4
.L_23:
        /*0038*/ 	.byte	0x04, 0x17
        /*003a*/ 	.short	(.L_25 - .L_24)
.L_24:
        /*003c*/ 	.word	0x00000000
        /*0040*/ 	.short	0x0003
        /*0042*/ 	.short	0x0018
        /*0044*/ 	.byte	0x00, 0xf0, 0x21, 0x00


	//----- nvinfo : EIATTR_KPARAM_INFO
	.align		4
.L_25:
        /*0048*/ 	.byte	0x04, 0x17
        /*004a*/ 	.short	(.L_27 - .L_26)
.L_26:
        /*004c*/ 	.word	0x00000000
        /*0050*/ 	.short	0x0002
        /*0052*/ 	.short	0x0010
        /*0054*/ 	.byte	0x00, 0xf5, 0x21, 0x00


	//----- nvinfo : EIATTR_KPARAM_INFO
	.align		4
.L_27:
        /*0058*/ 	.byte	0x04, 0x17
        /*005a*/ 	.short	(.L_29 - .L_28)
.L_28:
        /*005c*/ 	.word	0x00000000
        /*0060*/ 	.short	0x0001
        /*0062*/ 	.short	0x0008
        /*0064*/ 	.byte	0x00, 0xf5, 0x21, 0x00


	//----- nvinfo : EIATTR_KPARAM_INFO
	.align		4
.L_29:
        /*0068*/ 	.byte	0x04, 0x17
        /*006a*/ 	.short	(.L_31 - .L_30)
.L_30:
        /*006c*/ 	.word	0x00000000
        /*0070*/ 	.short	0x0000
        /*0072*/ 	.short	0x0000
        /*0074*/ 	.byte	0x00, 0xf5, 0x21, 0x00


	//----- nvinfo : EIATTR_SPARSE_MMA_MASK
	.align		4
.L_31:
        /*0078*/ 	.byte	0x03, 0x50
        /*007a*/ 	.short	0x0000


	//----- nvinfo : EIATTR_MAXREG_COUNT
	.align		4
        /*007c*/ 	.byte	0x03, 0x1b
        /*007e*/ 	.short	0x00ff


	//----- nvinfo : EIATTR_NUM_BARRIERS
	.align		4
        /*0080*/ 	.byte	0x02, 0x4c
        /*0082*/ 	.byte	0x01
	.zero		1


	//----- nvinfo : EIATTR_MERCURY_ISA_VERSION
	.align		4
        /*0084*/ 	.byte	0x03, 0x5f
        /*0086*/ 	.short	0x0101


	//----- nvinfo : EIATTR_VRC_CTA_INIT_COUNT
	.align		4
        /*0088*/ 	.byte	0x02, 0x4a
	.zero		1
	.zero		1


	//----- nvinfo : EIATTR_EXIT_INSTR_OFFSETS
	.align		4
        /*008c*/ 	.byte	0x04, 0x1c
        /*008e*/ 	.short	(.L_33 - .L_32)


	//   ....[0]....
.L_32:
        /*0090*/ 	.word	0x00001660


	//   ....[1]....
        /*0094*/ 	.word	0x00001810


	//----- nvinfo : EIATTR_CRS_STACK_SIZE
	.align		4
.L_33:
        /*0098*/ 	.byte	0x04, 0x1e
        /*009a*/ 	.short	(.L_35 - .L_34)
.L_34:
        /*009c*/ 	.word	0x00000000


	//----- nvinfo : EIATTR_CBANK_PARAM_SIZE
	.align		4
.L_35:
        /*00a0*/ 	.byte	0x03, 0x19
        /*00a2*/ 	.short	0x0038


	//----- nvinfo : EIATTR_PARAM_CBANK
	.align		4
        /*00a4*/ 	.byte	0x04, 0x0a
        /*00a6*/ 	.short	(.L_37 - .L_36)
	.align		4
.L_36:
        /*00a8*/ 	.word	index@(.nv.constant0._Z10split_lisiPfS_S_mmmm)
        /*00ac*/ 	.short	0x0380
        /*00ae*/ 	.short	0x0038


	//----- nvinfo : EIATTR_SW_WAR
	.align		4
.L_37:
        /*00b0*/ 	.byte	0x04, 0x36
        /*00b2*/ 	.short	(.L_39 - .L_38)
.L_38:
        /*00b4*/ 	.word	0x00000008
.L_39:


//--------------------- .nv.info._Z17setNegativeToZeroPfmm --------------------------
	.section	.nv.info._Z17setNegativeToZeroPfmm,"",@"SHT_CUDA_INFO"
	.sectionflags	@""
	.align	4


	//----- nvinfo : EIATTR_CUDA_API_VERSION
	.align		4
        /*0000*/ 	.byte	0x04, 0x37
        /*0002*/ 	.short	(.L_41 - .L_40)
.L_40:
        /*0004*/ 	.word	0x00000082


	//----- nvinfo : EIATTR_KPARAM_INFO
	.align		4
.L_41:
        /*0008*/ 	.byte	0x04, 0x17
        /*000a*/ 	.short	(.L_43 - .L_42)
.L_42:
        /*000c*/ 	.word	0x00000000
        /*0010*/ 	.short	0x0002
        /*0012*/ 	.short	0x0010
        /*0014*/ 	.byte	0x00, 0xf0, 0x21, 0x00


	//----- nvinfo : EIATTR_KPARAM_INFO
	.align		4
.L_43:
        /*0018*/ 	.byte	0x04, 0x17
        /*001a*/ 	.short	(.L_45 - .L_44)
.L_44:
        /*001c*/ 	.word	0x00000000
        /*0020*/ 	.short	0x0001
        /*0022*/ 	.short	0x0008
        /*0024*/ 	.byte	0x00, 0xf0, 0x21, 0x00


	//----- nvinfo : EIATTR_KPARAM_INFO
	.align		4
.L_45:
        /*0028*/ 	.byte	0x04, 0x17
        /*002a*/ 	.short	(.L_47 - .L_46)
.L_46:
        /*002c*/ 	.word	0x00000000
        /*0030*/ 	.short	0x0000
        /*0032*/ 	.short	0x0000
        /*0034*/ 	.byte	0x00, 0xf5, 0x21, 0x00


	//----- nvinfo : EIATTR_SPARSE_MMA_MASK
	.align		4
.L_47:
        /*0038*/ 	.byte	0x03, 0x50
        /*003a*/ 	.short	0x0000


	//----- nvinfo : EIATTR_MAXREG_COUNT
	.align		4
        /*003c*/ 	.byte	0x03, 0x1b
        /*003e*/ 	.short	0x00ff


	//----- nvinfo : EIATTR_MERCURY_ISA_VERSION
	.align		4
        /*0040*/ 	.byte	0x03, 0x5f
        /*0042*/ 	.short	0x0101


	//----- nvinfo : EIATTR_VRC_CTA_INIT_COUNT
	.align		4
        /*0044*/ 	.byte	0x02, 0x4a
	.zero		1
	.zero		1


	//----- nvinfo : EIATTR_EXIT_INSTR_OFFSETS
	.align		4
        /*0048*/ 	.byte	0x04, 0x1c
        /*004a*/ 	.short	(.L_49 - .L_48)


	//   ....[0]....
.L_48:
        /*004c*/ 	.word	0x000000e0


	//   ....[1]....
        /*0050*/ 	.word	0x00000170


	//----- nvinfo : EIATTR_CBANK_PARAM_SIZE
	.align		4
.L_49:
        /*0054*/ 	.byte	0x03, 0x19
        /*0056*/ 	.short	0x0018


	//----- nvinfo : EIATTR_PARAM_CBANK
	.align		4
        /*0058*/ 	.byte	0x04, 0x0a
        /*005a*/ 	.short	(.L_51 - .L_50)
	.align		4
.L_50:
        /*005c*/ 	.word	index@(.nv.constant0._Z17setNegativeToZeroPfmm)
        /*0060*/ 	.short	0x0380
        /*0062*/ 	.short	0x0018


	//----- nvinfo : EIATTR_SW_WAR
	.align		4
.L_51:
        /*0064*/ 	.byte	0x04, 0x36
        /*0066*/ 	.short	(.L_53 - .L_52)
.L_52:
        /*0068*/ 	.word	0x00000008
.L_53:


//--------------------- .nv.callgraph             --------------------------
	.section	.nv.callgraph,"",@"SHT_CUDA_CALLGRAPH"
	.align	4
	.sectionentsize	8
	.align		4
        /*0000*/ 	.word	0x00000000
	.align		4
        /*0004*/ 	.word	0xffffffff
	.align		4
        /*0008*/ 	.word	0x00000000
	.align		4
        /*000c*/ 	.word	0xfffffffe
	.align		4
        /*0010*/ 	.word	0x00000000
	.align		4
        /*0014*/ 	.word	0xfffffffd
	.align		4
        /*0018*/ 	.word	0x00000000
	.align		4
        /*001c*/ 	.word	0xfffffffc


//--------------------- .text._Z10split_lisiPfS_S_mmmm --------------------------
	.section	.text._Z10split_lisiPfS_S_mmmm,"ax",@progbits
	.align	128
        .global         _Z10split_lisiPfS_S_mmmm
        .type           _Z10split_lisiPfS_S_mmmm,@function
        .size           _Z10split_lisiPfS_S_mmmm,(.L_x_44 - _Z10split_lisiPfS_S_mmmm)
        .other          _Z10split_lisiPfS_S_mmmm,@"STO_CUDA_ENTRY STV_DEFAULT"
_Z10split_lisiPfS_S_mmmm:
.text._Z10split_lisiPfS_S_mmmm:
[----:B------:R-:W-:Y:S01]  /*0000*/  LDC R1, c[0x0][0x37c] ;  /* 0x0000df00ff017b82 */ /* 0x000fe20000000800 */
[----:B------:R-:W0:Y:S07]  /*0010*/  LDCU UR4, c[0x0][0x3b4] ;  /* 0x00007680ff0477ac */ /* 0x000e2e0008000800 */
[----:B------:R-:W1:Y:S01]  /*0020*/  S2UR UR13, SR_CTAID.X ;  /* 0x00000000000d79c3 */ /* 0x000e620000002500 */
[----:B0-----:R-:W-:-:S09]  /*0030*/  UISETP.NE.U32.AND UP0, UPT, UR4, URZ, UPT ;  /* 0x000000ff0400728c */ /* 0x001fd2000bf05070 */
[----:B------:R-:W-:Y:S05]  /*0040*/  BRA.U UP0, `(.L_x_0) ;  /* 0x0000000100547547 */ /* 0x000fea000b800000 */
[----:B------:R-:W0:Y:S01]  /*0050*/  LDC R4, c[0x0][0x3b0] ;  /* 0x0000ec00ff047b82 */ /* 0x000e220000000800 */
[----:B------:R-:W-:Y:S01]  /*0060*/  IMAD.MOV.U32 R15, RZ, RZ, RZ ;  /* 0x000000ffff0f7224 */ /* 0x000fe200078e00ff */
[----:B0-----:R-:W0:Y:S01]  /*0070*/  I2F.U32.RP R0, R4 ;  /* 0x0000000400007306 */ /* 0x001e220000209000 */
[----:B------:R-:W-:-:S07]  /*0080*/  ISETP.NE.U32.AND P2, PT, R4, RZ, PT ;  /* 0x000000ff0400720c */ /* 0x000fce0003f45070 */
[----:B0-----:R-:W0:Y:S02]  /*0090*/  MUFU.RCP R0, R0 ;  /* 0x0000000000007308 */ /* 0x001e240000001000 */
[----:B0-----:R-:W-:-:S06]  /*00a0*/  VIADD R2, R0, 0xffffffe ;  /* 0x0ffffffe00027836 */ /* 0x001fcc0000000000 */
[----:B------:R0:W2:Y:S02]  /*00b0*/  F2I.FTZ.U32.TRUNC.NTZ R3, R2 ;  /* 0x0000000200037305 */ /* 0x0000a4000021f000 */
[----:B0-----:R-:W-:Y:S02]  /*00c0*/  IMAD.MOV.U32 R2, RZ, RZ, RZ ;  /* 0x000000ffff027224 */ /* 0x001fe400078e00ff */
[----:B--2---:R-:W-:-:S04]  /*00d0*/  IMAD.MOV R5, RZ, RZ, -R3 ;  /* 0x000000ffff057224 */ /* 0x004fc800078e0a03 */
[----:B------:R-:W-:-:S04]  /*00e0*/  IMAD R5, R5, R4, RZ ;  /* 0x0000000405057224 */ /* 0x000fc800078e02ff */
[----:B------:R-:W-:-:S06]  /*00f0*/  IMAD.HI.U32 R3, R3, R5, R2 ;  /* 0x0000000503037227 */ /* 0x000fcc00078e0002 */
[----:B-1----:R-:W-:-:S04]  /*0100*/  IMAD.HI.U32 R14, R3, UR13, RZ ;  /* 0x0000000d030e7c27 */ /* 0x002fc8000f8e00ff */
[----:B------:R-:W-:-:S04]  /*0110*/  IMAD.MOV R3, RZ, RZ, -R14 ;  /* 0x000000ffff037224 */ /* 0x000fc800078e0a0e */
[----:B------:R-:W-:-:S05]  /*0120*/  IMAD R3, R4, R3, UR13 ;  /* 0x0000000d04037e24 */ /* 0x000fca000f8e0203 */
[----:B------:R-:W-:-:S13]  /*0130*/  ISETP.GE.U32.AND P0, PT, R3, R4, PT ;  /* 0x000000040300720c */ /* 0x000fda0003f06070 */
[----:B------:R-:W-:Y:S01]  /*0140*/  @P0 IADD3 R3, PT, PT, R3, -R4, RZ ;  /* 0x8000000403030210 */ /* 0x000fe20007ffe0ff */
[----:B------:R-:W-:-:S03]  /*0150*/  @P0 VIADD R14, R14, 0x1 ;  /* 0x000000010e0e0836 */ /* 0x000fc60000000000 */
[----:B------:R-:W-:-:S13]  /*0160*/  ISETP.GE.U32.AND P1, PT, R3, R4, PT ;  /* 0x000000040300720c */ /* 0x000fda0003f26070 */
[----:B------:R-:W-:Y:S01]  /*0170*/  @P1 VIADD R14, R14, 0x1 ;  /* 0x000000010e0e1836 */ /* 0x000fe20000000000 */
[----:B------:R-:W-:Y:S01]  /*0180*/  @!P2 LOP3.LUT R14, RZ, R4, RZ, 0x33, !PT ;  /* 0x00000004ff0ea212 */ /* 0x000fe200078e33ff */
[----:B------:R-:W-:Y:S06]  /*0190*/  BRA `(.L_x_1) ;  /* 0x0000000000247947 */ /* 0x000fec0003800000 */
.L_x_0:
[----:B------:R-:W0:Y:S01]  /*01a0*/  LDCU.64 UR4, c[0x0][0x3b0] ;  /* 0x00007600ff0477ac */ /* 0x000e220008000a00 */
[----:B-1----:R-:W-:Y:S01]  /*01b0*/  MOV R20, UR13 ;  /* 0x0000000d00147c02 */ /* 0x002fe20008000f00 */
[----:B------:R-:W-:Y:S01]  /*01c0*/  IMAD.MOV.U32 R22, RZ, RZ, RZ ;  /* 0x000000ffff167224 */ /* 0x000fe200078e00ff */
[----:B------:R-:W-:Y:S01]  /*01d0*/  MOV R0, 0x210 ;  /* 0x0000021000007802 */ /* 0x000fe20000000f00 */
[----:B0-----:R-:W-:Y:S02]  /*01e0*/  IMAD.U32 R21, RZ, RZ, UR4 ;  /* 0x00000004ff157e24 */ /* 0x001fe4000f8e00ff */
[----:B------:R-:W-:-:S07]  /*01f0*/  IMAD.U32 R11, RZ, RZ, UR5 ;  /* 0x00000005ff0b7e24 */ /* 0x000fce000f8e00ff */
[----:B------:R-:W-:Y:S05]  /*0200*/  CALL.REL.NOINC `($__internal_0_$__cuda_sm20_div_u64) ;  /* 0x0000001400847944 */ /* 0x000fea0003c00000 */
[----:B------:R-:W-:Y:S01]  /*0210*/  MOV R14, R11 ;  /* 0x0000000b000e7202 */ /* 0x000fe20000000f00 */
[----:B------:R-:W-:-:S07]  /*0220*/  IMAD.MOV.U32 R15, RZ, RZ, R18 ;  /* 0x000000ffff0f7224 */ /* 0x000fce00078e0012 */
.L_x_1:
[----:B------:R-:W0:Y:S01]  /*0230*/  LDCU.64 UR4, c[0x0][0x3b0] ;  /* 0x00007600ff0477ac */ /* 0x000e220008000a00 */
[----:B------:R-:W1:Y:S01]  /*0240*/  S2R R2, SR_TID.X ;  /* 0x0000000000027919 */ /* 0x000e620000002100 */
[----:B------:R-:W-:Y:S01]  /*0250*/  I2FP.F32.U32 R0, UR13 ;  /* 0x0000000d00007c45 */ /* 0x000fe20008201000 */
[----:B------:R-:W-:Y:S08]  /*0260*/  I2F.U64 R14, R14 ;  /* 0x0000000e000e7312 */ /* 0x000ff00000301000 */
[----:B0-----:R-:W0:Y:S02]  /*0270*/  I2F.U64 R3, UR4 ;  /* 0x0000000400037d12 */ /* 0x001e240008301000 */
[C---:B0-----:R-:W-:Y:S01]  /*0280*/  FSETP.GEU.AND P0, PT, |R0|.reuse, |R3|, PT ;  /* 0x400000030000720b */ /* 0x041fe20003f0e200 */
[----:B------:R-:W-:-:S12]  /*0290*/  FADD R0, |R0|, -RZ ;  /* 0x800000ff00007221 */ /* 0x000fd80000000200 */
[----:B-1----:R-:W-:Y:S05]  /*02a0*/  @!P0 BRA `(.L_x_2) ;  /* 0x0000000000ec8947 */ /* 0x002fea0003800000 */
[----:B------:R-:W-:-:S05]  /*02b0*/  FMUL R5, |R3|, 8388608 ;  /* 0x4b00000003057820 */ /* 0x000fca0000400200 */
[----:B------:R-:W-:-:S13]  /*02c0*/  FSETP.GTU.AND P0, PT, R0, R5, PT ;  /* 0x000000050000720b */ /* 0x000fda0003f0c000 */
[----:B------:R-:W-:Y:S05]  /*02d0*/  @P0 BRA `(.L_x_3) ;  /* 0x0000000000700947 */ /* 0x000fea0003800000 */
[C---:B------:R-:W-:Y:S01]  /*02e0*/  FMUL R4, |R3|.reuse, 16777216 ;  /* 0x4b80000003047820 */ /* 0x040fe20000400200 */
[C---:B------:R-:W-:Y:S01]  /*02f0*/  FSETP.GEU.AND P0, PT, |R3|.reuse, 1.175494350822287508e-38, PT ;  /* 0x008000000300780b */ /* 0x040fe20003f0e200 */
[----:B------:R-:W-:Y:S01]  /*0300*/  FMUL R5, R0, 16777216 ;  /* 0x4b80000000057820 */ /* 0x000fe20000400000 */
[----:B------:R-:W-:Y:S02]  /*0310*/  FADD R6, |R3|, -RZ ;  /* 0x800000ff03067221 */ /* 0x000fe40000000200 */
[----:B------:R-:W-:Y:S02]  /*0320*/  FSEL R4, R4, |R3|, !P0 ;  /* 0x4000000304047208 */ /* 0x000fe40004000000 */
[----:B------:R-:W-:-:S04]  /*0330*/  FSEL R5, R5, R0, !P0 ;  /* 0x0000000005057208 */ /* 0x000fc80004000000 */
[----:B------:R-:W0:Y:S02]  /*0340*/  MUFU.RCP R4, R4 ;  /* 0x0000000400047308 */ /* 0x000e240000001000 */
[----:B0-----:R-:W-:-:S06]  /*0350*/  FMUL R5, R4, R5 ;  /* 0x0000000504057220 */ /* 0x001fcc0000400000 */
[----:B------:R-:W0:Y:S02]  /*0360*/  FRND.TRUNC R5, R5 ;  /* 0x0000000500057307 */ /* 0x000e24000020d000 */
[----:B0-----:R-:W-:-:S05]  /*0370*/  FFMA R8, -|R3|, R5, R0 ;  /* 0x0000000503087223 */ /* 0x001fca0000000300 */
[----:B------:R-:W-:-:S13]  /*0380*/  ISETP.GE.U32.AND P0, PT, R8, R6, PT ;  /* 0x000000060800720c */ /* 0x000fda0003f06070 */
[----:B------:R-:W-:Y:S05]  /*0390*/  @!P0 BRA `(.L_x_4) ;  /* 0x0000000000388947 */ /* 0x000fea0003800000 */
[----:B------:R-:W-:-:S04]  /*03a0*/  ISETP.GE.U32.AND P0, PT, R8, -0x7fffffff, PT ;  /* 0x800000010800780c */ /* 0x000fc80003f06070 */
[----:B------:R-:W-:-:S09]  /*03b0*/  FSETP.GEU.OR P1, PT, R8, -|R3|, !P0 ;  /* 0xc00000030800720b */ /* 0x000fd2000472e400 */
[----:B------:R-:W-:-:S04]  /*03c0*/  @P0 FADD R4, R5, -1 ;  /* 0xbf80000005040421 */ /* 0x000fc80000000000 */
[----:B------:R-:W-:-:S04]  /*03d0*/  @!P1 FADD R4, R4, -1 ;  /* 0xbf80000004049421 */ /* 0x000fc80000000000 */
[----:B------:R-:W-:Y:S01]  /*03e0*/  @P0 IMAD.MOV.U32 R5, RZ, RZ, R4 ;  /* 0x000000ffff050224 */ /* 0x000fe200078e0004 */
[----:B------:R-:W-:Y:S06]  /*03f0*/  @P0 BRA `(.L_x_4) ;  /* 0x0000000000200947 */ /* 0x000fec0003800000 */
[----:B------:R-:W-:Y:S01]  /*0400*/  FADD R4, |R3|, |R3| ;  /* 0x4000000303047221 */ /* 0x000fe20000000200 */
[----:B------:R-:W-:-:S04]  /*0410*/  FADD R5, R5, 1 ;  /* 0x3f80000005057421 */ /* 0x000fc80000000000 */
[----:B------:R-:W-:-:S13]  /*0420*/  FSETP.GE.AND P0, PT, R8, R4, PT ;  /* 0x000000040800720b */ /* 0x000fda0003f06000 */
[----:B------:R-:W-:-:S05]  /*0430*/  @P0 FFMA R4, |R3|, -3, R8 ;  /* 0xc040000003040823 */ /* 0x000fca0000000208 */
[----:B------:R-:W-:Y:S01]  /*0440*/  FSETP.GE.AND P1, PT, R4, RZ, P0 ;  /* 0x000000ff0400720b */ /* 0x000fe20000726000 */
[----:B------:R-:W-:-:S12]  /*0450*/  @P0 FADD R4, R5, 1 ;  /* 0x3f80000005040421 */ /* 0x000fd80000000000 */
[----:B------:R-:W-:-:S04]  /*0460*/  @P1 FADD R4, R4, 1 ;  /* 0x3f80000004041421 */ /* 0x000fc80000000000 */
[----:B------:R-:W-:-:S07]  /*0470*/  @P0 IMAD.MOV.U32 R5, RZ, RZ, R4 ;  /* 0x000000ffff050224 */ /* 0x000fce00078e0004 */
.L_x_4:
[----:B------:R-:W-:Y:S01]  /*0480*/  FFMA R0, -|R3|, R5, R0 ;  /* 0x0000000503007223 */ /* 0x000fe20000000300 */
[----:B------:R-:W-:Y:S06]  /*0490*/  BRA `(.L_x_2) ;  /* 0x0000000000707947 */ /* 0x000fec0003800000 */
.L_x_3:
[----:B------:R-:W-:Y:S02]  /*04a0*/  LOP3.LUT R7, R5, 0xff800000, RZ, 0xc0, !PT ;  /* 0xff80000005077812 */ /* 0x000fe400078ec0ff */
[----:B------:R-:W-:Y:S02]  /*04b0*/  FSETP.GT.AND P2, PT, |R3|, RZ, PT ;  /* 0x000000ff0300720b */ /* 0x000fe40003f44200 */
[C---:B------:R-:W-:Y:S02]  /*04c0*/  IADD3 R4, PT, PT, R0.reuse, 0xb800000, -R7 ;  /* 0x0b80000000047810 */ /* 0x040fe40007ffe807 */
[----:B------:R-:W-:Y:S02]  /*04d0*/  LOP3.LUT R3, R0, 0x7fffff, RZ, 0xc0, !PT ;  /* 0x007fffff00037812 */ /* 0x000fe400078ec0ff */
[----:B------:R-:W-:Y:S02]  /*04e0*/  LOP3.LUT P1, R4, R4, 0xff800000, RZ, 0xc0, !PT ;  /* 0xff80000004047812 */ /* 0x000fe4000782c0ff */
[----:B------:R-:W-:-:S02]  /*04f0*/  ISETP.GT.U32.AND P0, PT, R0, 0x7f7fffff, PT ;  /* 0x7f7fffff0000780c */ /* 0x000fc40003f04070 */
[----:B------:R-:W-:Y:S02]  /*0500*/  FSEL R7, R7, +QNAN , P2 ;  /* 0x7fffffff07077808 */ /* 0x000fe40001000000 */
[----:B------:R-:W-:Y:S02]  /*0510*/  LOP3.LUT R3, R3, 0x3f800000, RZ, 0xfc, !PT ;  /* 0x3f80000003037812 */ /* 0x000fe400078efcff */
[----:B------:R-:W-:-:S05]  /*0520*/  FSEL R9, R7, +QNAN , !P0 ;  /* 0x7fffffff07097808 */ /* 0x000fca0004000000 */
[----:B------:R-:W-:Y:S05]  /*0530*/  @!P1 BRA `(.L_x_5) ;  /* 0x0000000000409947 */ /* 0x000fea0003800000 */
[----:B------:R-:W-:-:S04]  /*0540*/  LOP3.LUT R5, R5, 0x7fffff, RZ, 0xc0, !PT ;  /* 0x007fffff05057812 */ /* 0x000fc800078ec0ff */
[----:B------:R-:W-:-:S04]  /*0550*/  LOP3.LUT R5, R5, 0x3f800000, RZ, 0xfc, !PT ;  /* 0x3f80000005057812 */ /* 0x000fc800078efcff */
[----:B------:R0:W1:Y:S03]  /*0560*/  MUFU.RCP R0, R5 ;  /* 0x0000000500007308 */ /* 0x0000660000001000 */
.L_x_6:
[----:B------:R-:W-:-:S04]  /*0570*/  VIMNMX.U32 R6, PT, PT, R4, 0xb800000, PT ;  /* 0x0b80000004067848 */ /* 0x000fc80003fe0000 */
[----:B------:R-:W-:Y:S01]  /*0580*/  IADD3 R8, PT, PT, R6, R3, RZ ;  /* 0x0000000306087210 */ /* 0x000fe20007ffe0ff */
[----:B------:R-:W-:-:S04]  /*0590*/  IMAD.IADD R4, R4, 0x1, -R6 ;  /* 0x0000000104047824 */ /* 0x000fc800078e0a06 */
[----:B-1----:R-:W-:Y:S01]  /*05a0*/  FMUL R3, R0, R8 ;  /* 0x0000000800037220 */ /* 0x002fe20000400000 */
[----:B------:R-:W-:-:S03]  /*05b0*/  ISETP.NE.AND P1, PT, R4, RZ, PT ;  /* 0x000000ff0400720c */ /* 0x000fc60003f25270 */
[----:B------:R-:W-:-:S04]  /*05c0*/  FFMA R7, -R5, R3, R8 ;  /* 0x0000000305077223 */ /* 0x000fc80000000108 */
[----:B------:R-:W-:-:S04]  /*05d0*/  FFMA R7, R0, R7, R3 ;  /* 0x0000000700077223 */ /* 0x000fc80000000003 */
[----:B------:R-:W-:-:S04]  /*05e0*/  FFMA R10, -R5, R7, R8 ;  /* 0x00000007050a7223 */ /* 0x000fc80000000108 */
[----:B------:R-:W-:-:S06]  /*05f0*/  FFMA.RZ R10, R0, R10, R7 ;  /* 0x0000000a000a7223 */ /* 0x000fcc000000c007 */
[----:B------:R-:W1:Y:S02]  /*0600*/  FRND.TRUNC R10, R10 ;  /* 0x0000000a000a7307 */ /* 0x000e64000020d000 */
[----:B-1----:R-:W-:-:S05]  /*0610*/  FFMA R3, -R5, R10, R8 ;  /* 0x0000000a05037223 */ /* 0x002fca0000000108 */
[----:B------:R-:W-:-:S13]  /*0620*/  ISETP.NE.AND P0, PT, R3, RZ, PT ;  /* 0x000000ff0300720c */ /* 0x000fda0003f05270 */
[----:B------:R-:W-:Y:S05]  /*0630*/  @P0 BRA P1, `(.L_x_6) ;  /* 0xfffffffc00cc0947 */ /* 0x000fea000083ffff */
.L_x_5:
[----:B------:R-:W-:-:S04]  /*0640*/  FMUL R0, R3, 1.1920928955078125e-07 ;  /* 0x3400000003007820 */ /* 0x000fc80000400000 */
[----:B------:R-:W-:-:S07]  /*0650*/  FMUL R0, R9, R0 ;  /* 0x0000000009007220 */ /* 0x000fce0000400000 */
.L_x_2:
[----:B------:R-:W1:Y:S01]  /*0660*/  LDCU.64 UR8, c[0x0][0x3a0] ;  /* 0x00007400ff0877ac */ /* 0x000e620008000a00 */
[----:B------:R-:W2:Y:S01]  /*0670*/  S2UR UR5, SR_CgaCtaId ;  /* 0x00000000000579c3 */ /* 0x000ea20000008800 */
[----:B------:R-:W3:Y:S01]  /*0680*/  LDCU.64 UR16, c[0x0][0x358] ;  /* 0x00006b00ff1077ac */ /* 0x000ee20008000a00 */
[----:B-1----:R-:W-:Y:S02]  /*0690*/  UIMAD UR4, UR9, UR8, URZ ;  /* 0x00000008090472a4 */ /* 0x002fe4000f8e02ff */
[----:B------:R-:W-:Y:S02]  /*06a0*/  UIMAD.WIDE.U32 UR18, UR8, UR8, URZ ;  /* 0x00000008081272a5 */ /* 0x000fe4000f8e00ff */
[----:B------:R-:W-:-:S04]  /*06b0*/  UIMAD UR4, UR8, UR9, UR4 ;  /* 0x00000009080472a4 */ /* 0x000fc8000f8e0204 */
[----:B------:R-:W-:Y:S01]  /*06c0*/  UIADD3 UR7, UPT, UPT, UR19, UR4, URZ ;  /* 0x0000000413077290 */ /* 0x000fe2000fffe0ff */
[----:B------:R-:W-:Y:S02]  /*06d0*/  UMOV UR6, UR18 ;  /* 0x0000001200067c82 */ /* 0x000fe40008000000 */
[----:B------:R-:W-:Y:S02]  /*06e0*/  UMOV UR4, 0x400 ;  /* 0x0000040000047882 */ /* 0x000fe40000000000 */
[----:B--2---:R-:W-:-:S04]  /*06f0*/  ULEA UR4, UR5, UR4, 0x18 ;  /* 0x0000000405047291 */ /* 0x004fc8000f8ec0ff */
[----:B------:R-:W1:Y:S02]  /*0700*/  I2F.U64 R3, UR6 ;  /* 0x0000000600037d12 */ /* 0x000e640008301000 */
[----:B-1----:R-:W-:Y:S01]  /*0710*/  FMUL R4, R3, 0.0009765625 ;  /* 0x3a80000003047820 */ /* 0x002fe20000400000 */
[----:B------:R-:W-:-:S05]  /*0720*/  LEA R3, R2, UR4, 0x2 ;  /* 0x0000000402037c11 */ /* 0x000fca000f8e10ff */
[----:B0-----:R-:W0:Y:S02]  /*0730*/  F2I.U64.CEIL R4, R4 ;  /* 0x0000000400047311 */ /* 0x001e240000209800 */
[----:B0-----:R-:W-:Y:S02]  /*0740*/  R2UR UR14, R4 ;  /* 0x00000000040e72ca */ /* 0x001fe400000e0000 */
[----:B------:R-:W-:-:S11]  /*0750*/  R2UR UR15, R5 ;  /* 0x00000000050f72ca */ /* 0x000fd600000e0000 */
[----:B------:R-:W-:-:S04]  /*0760*/  UISETP.NE.U32.AND UP0, UPT, UR14, URZ, UPT ;  /* 0x000000ff0e00728c */ /* 0x000fc8000bf05070 */
[----:B------:R-:W-:-:S09]  /*0770*/  UISETP.NE.AND.EX UP0, UPT, UR15, URZ, UPT, UP0 ;  /* 0x000000ff0f00728c */ /* 0x000fd2000bf05300 */
[----:B---3--:R-:W-:Y:S05]  /*0780*/  BRA.U !UP0, `(.L_x_7) ;  /* 0x0000000d08347547 */ /* 0x008fea000b800000 */
[----:B------:R-:W0:Y:S01]  /*0790*/  LDCU.64 UR4, c[0x0][0x3a0] ;  /* 0x00007400ff0477ac */ /* 0x000e220008000a00 */
[CC--:B------:R-:W-:Y:S01]  /*07a0*/  FSETP.NAN.AND P0, PT, |R0|.reuse, |R0|.reuse, PT ;  /* 0x400000000000720b */ /* 0x0c0fe20003f08200 */
[----:B------:R-:W-:Y:S01]  /*07b0*/  F2I.U64.TRUNC R14, R14 ;  /* 0x0000000e000e7311 */ /* 0x000fe2000020d800 */
[----:B------:R-:W-:Y:S02]  /*07c0*/  UMOV UR12, 0x1 ;  /* 0x00000001000c7882 */ /* 0x000fe40000000000 */
[----:B------:R-:W-:-:S05]  /*07d0*/  FSEL R0, R0, |R0|, P0 ;  /* 0x4000000000007208 */ /* 0x000fca0000000000 */
[----:B------:R-:W1:Y:S08]  /*07e0*/  F2I.U64.TRUNC R6, R0 ;  /* 0x0000000000067311 */ /* 0x000e70000020d800 */
[----:B0-----:R-:W0:Y:S01]  /*07f0*/  I2F.U64 R4, UR4 ;  /* 0x0000000400047d12 */ /* 0x001e220008301000 */
[----:B-1----:R-:W-:Y:S02]  /*0800*/  R2UR UR4, R6 ;  /* 0x00000000060472ca */ /* 0x002fe400000e0000 */
[----:B------:R-:W-:Y:S01]  /*0810*/  R2UR UR5, R7 ;  /* 0x00000000070572ca */ /* 0x000fe200000e0000 */
[C---:B0-----:R-:W-:Y:S01]  /*0820*/  FMUL R5, |R4|.reuse, 8388608 ;  /* 0x4b00000004057820 */ /* 0x041fe20000400200 */
[C---:B------:R-:W-:Y:S01]  /*0830*/  FADD R8, |R4|.reuse, |R4| ;  /* 0x4000000404087221 */ /* 0x040fe20000000200 */
[----:B------:R-:W-:-:S03]  /*0840*/  FADD R9, |R4|, -RZ ;  /* 0x800000ff04097221 */ /* 0x000fc60000000200 */
[----:B------:R-:W-:-:S05]  /*0850*/  LOP3.LUT R6, R5, 0x7fffff, RZ, 0xc0, !PT ;  /* 0x007fffff05067812 */ /* 0x000fca00078ec0ff */
[----:B------:R-:W-:Y:S01]  /*0860*/  UIMAD.WIDE.U32 UR10, UR4, UR8, URZ ;  /* 0x00000008040a72a5 */ /* 0x000fe2000f8e00ff */
[----:B------:R-:W-:Y:S01]  /*0870*/  LOP3.LUT R10, R5, 0xff800000, RZ, 0xc0, !PT ;  /* 0xff800000050a7812 */ /* 0x000fe200078ec0ff */
[----:B------:R-:W-:Y:S01]  /*0880*/  UIMAD UR5, UR5, UR8, URZ ;  /* 0x00000008050572a4 */ /* 0x000fe2000f8e02ff */
[----:B------:R-:W-:-:S03]  /*0890*/  LOP3.LUT R6, R6, 0x3f800000, RZ, 0xfc, !PT ;  /* 0x3f80000006067812 */ /* 0x000fc600078efcff */
[----:B------:R-:W-:Y:S01]  /*08a0*/  UIMAD UR5, UR4, UR9, UR5 ;  /* 0x00000009040572a4 */ /* 0x000fe2000f8e0205 */
[----:B------:R0:W1:Y:S02]  /*08b0*/  MUFU.RCP R7, R6 ;  /* 0x0000000600077308 */ /* 0x0000640000001000 */
[----:B------:R-:W-:Y:S01]  /*08c0*/  UMOV UR4, URZ ;  /* 0x000000ff00047c82 */ /* 0x000fe20008000000 */
[----:B------:R-:W-:-:S12]  /*08d0*/  UIADD3 UR9, UPT, UPT, UR11, UR5, URZ ;  /* 0x000000050b097290 */ /* 0x000fd8000fffe0ff */
.L_x_24:
[----:B------:R-:W-:Y:S01]  /*08e0*/  USHF.L.U32 UR5, UR12, 0xa, URZ ;  /* 0x0000000a0c057899 */ /* 0x000fe200080006ff */
[----:B------:R-:W-:Y:S01]  /*08f0*/  BSSY.RECONVERGENT B0, `(.L_x_8) ;  /* 0x00000af000007945 */ /* 0x000fe20003800200 */
[----:B------:R-:W-:-:S04]  /*0900*/  USHF.L.U64.HI UR8, UR12, 0xa, UR4 ;  /* 0x0000000a0c087899 */ /* 0x000fc80008010204 */
[----:B----4-:R-:W-:Y:S02]  /*0910*/  LOP3.LUT R16, R2, UR5, RZ, 0xfc, !PT ;  /* 0x0000000502107c12 */ /* 0x010fe4000f8efcff */
[----:B------:R-:W-:Y:S02]  /*0920*/  IMAD.U32 R0, RZ, RZ, UR8 ;  /* 0x00000008ff007e24 */ /* 0x000fe4000f8e00ff */
[----:B------:R-:W-:-:S04]  /*0930*/  IADD3 R16, P1, PT, R16, -0x400, RZ ;  /* 0xfffffc0010107810 */ /* 0x000fc80007f3e0ff */
[----:B------:R-:W-:Y:S02]  /*0940*/  ISETP.GE.U32.AND P0, PT, R16, UR18, PT ;  /* 0x0000001210007c0c */ /* 0x000fe4000bf06070 */
[----:B------:R-:W-:-:S04]  /*0950*/  IADD3.X R17, PT, PT, R0, -0x1, RZ, P1, !PT ;  /* 0xffffffff00117810 */ /* 0x000fc80000ffe4ff */
[----:B------:R-:W-:-:S13]  /*0960*/  ISETP.GE.U32.AND.EX P0, PT, R17, UR7, PT, P0 ;  /* 0x0000000711007c0c */ /* 0x000fda000bf06100 */
[----:B--2---:R-:W-:Y:S05]  /*0970*/  @P0 BRA `(.L_x_9) ;  /* 0x0000000800800947 */ /* 0x004fea0003800000 */
[----:B------:R-:W-:Y:S01]  /*0980*/  UISETP.NE.U32.AND UP0, UPT, UR12, 0x1, UPT ;  /* 0x000000010c00788c */ /* 0x000fe2000bf05070 */
[----:B------:R-:W-:Y:S01]  /*0990*/  BSSY.RECONVERGENT B1, `(.L_x_10) ;  /* 0x0000028000017945 */ /* 0x000fe20003800200 */
[----:B------:R-:W2:Y:S02]  /*09a0*/  LDCU UR5, c[0x0][0x3a4] ;  /* 0x00007480ff0577ac */ /* 0x000ea40008000800 */
[----:B------:R-:W-:-:S06]  /*09b0*/  UISETP.NE.AND.EX UP0, UPT, UR4, URZ, UPT, UP0 ;  /* 0x000000ff0400728c */ /* 0x000fcc000bf05300 */
[----:B------:R-:W-:Y:S02]  /*09c0*/  PLOP3.LUT P0, PT, PT, PT, UP0, 0x80, 0x8 ;  /* 0x000000000008781c */ /* 0x000fe40003f0f008 */
[----:B--2---:R-:W-:-:S11]  /*09d0*/  LOP3.LUT R0, R17, UR5, RZ, 0xfc, !PT ;  /* 0x0000000511007c12 */ /* 0x004fd6000f8efcff */
[----:B------:R2:W-:Y:S04]  /*09e0*/  @!P0 STS [R3], RZ ;  /* 0x000000ff03008388 */ /* 0x0005e80000000800 */
[----:B------:R2:W-:Y:S04]  /*09f0*/  @!P0 STS [R3+0x1000], RZ ;  /* 0x001000ff03008388 */ /* 0x0005e80000000800 */
[----:B------:R2:W-:Y:S01]  /*0a00*/  @!P0 STS [R3+0x2000], RZ ;  /* 0x002000ff03008388 */ /* 0x0005e20000000800 */
[----:B------:R-:W-:-:S13]  /*0a10*/  ISETP.NE.U32.AND P0, PT, R0, RZ, PT ;  /* 0x000000ff0000720c */ /* 0x000fda0003f05070 */
[----:B--2---:R-:W-:Y:S05]  /*0a20*/  @P0 BRA `(.L_x_11) ;  /* 0x0000000000540947 */ /* 0x004fea0003800000 */
[----:B------:R-:W2:Y:S02]  /*0a30*/  LDCU UR5, c[0x0][0x3a0] ;  /* 0x00007400ff0577ac */ /* 0x000ea40008000800 */
[----:B--2---:R-:W2:Y:S01]  /*0a40*/  I2F.U32.RP R0, UR5 ;  /* 0x0000000500007d06 */ /* 0x004ea20008209000 */
[----:B------:R-:W-:-:S07]  /*0a50*/  ISETP.NE.U32.AND P2, PT, RZ, UR5, PT ;  /* 0x00000005ff007c0c */ /* 0x000fce000bf45070 */
[----:B--2---:R-:W2:Y:S02]  /*0a60*/  MUFU.RCP R0, R0 ;  /* 0x0000000000007308 */ /* 0x004ea40000001000 */
[----:B--2---:R-:W-:-:S06]  /*0a70*/  VIADD R12, R0, 0xffffffe ;  /* 0x0ffffffe000c7836 */ /* 0x004fcc0000000000 */
[----:B------:R2:W3:Y:S02]  /*0a80*/  F2I.FTZ.U32.TRUNC.NTZ R13, R12 ;  /* 0x0000000c000d7305 */ /* 0x0004e4000021f000 */
[----:B--2---:R-:W-:Y:S01]  /*0a90*/  IMAD.MOV.U32 R12, RZ, RZ, RZ ;  /* 0x000000ffff0c7224 */ /* 0x004fe200078e00ff */
[----:B---3--:R-:W-:-:S05]  /*0aa0*/  IADD3 R11, PT, PT, RZ, -R13, RZ ;  /* 0x8000000dff0b7210 */ /* 0x008fca0007ffe0ff */
[----:B------:R-:W-:-:S04]  /*0ab0*/  IMAD R11, R11, UR5, RZ ;  /* 0x000000050b0b7c24 */ /* 0x000fc8000f8e02ff */
[----:B------:R-:W-:-:S06]  /*0ac0*/  IMAD.HI.U32 R13, R13, R11, R12 ;  /* 0x0000000b0d0d7227 */ /* 0x000fcc00078e000c */
[----:B------:R-:W-:-:S04]  /*0ad0*/  IMAD.HI.U32 R12, R13, R16, RZ ;  /* 0x000000100d0c7227 */ /* 0x000fc800078e00ff */
[----:B------:R-:W-:Y:S02]  /*0ae0*/  IMAD.MOV R11, RZ, RZ, -R12 ;  /* 0x000000ffff0b7224 */ /* 0x000fe400078e0a0c */
[----:B------:R-:W-:Y:S02]  /*0af0*/  IMAD.MOV.U32 R13, RZ, RZ, RZ ;  /* 0x000000ffff0d7224 */ /* 0x000fe400078e00ff */
[----:B------:R-:W-:-:S05]  /*0b00*/  IMAD R11, R11, UR5, R16 ;  /* 0x000000050b0b7c24 */ /* 0x000fca000f8e0210 */
[----:B------:R-:W-:-:S13]  /*0b10*/  ISETP.GE.U32.AND P0, PT, R11, UR5, PT ;  /* 0x000000050b007c0c */ /* 0x000fda000bf06070 */
[----:B------:R-:W-:Y:S01]  /*0b20*/  @P0 VIADD R11, R11, -UR5 ;  /* 0x800000050b0b0c36 */ /* 0x000fe20008000000 */
[----:B------:R-:W-:-:S04]  /*0b30*/  @P0 IADD3 R12, PT, PT, R12, 0x1, RZ ;  /* 0x000000010c0c0810 */ /* 0x000fc80007ffe0ff */
[----:B------:R-:W-:-:S13]  /*0b40*/  ISETP.GE.U32.AND P1, PT, R11, UR5, PT ;  /* 0x000000050b007c0c */ /* 0x000fda000bf26070 */
[----:B------:R-:W-:Y:S01]  /*0b50*/  @P1 VIADD R12, R12, 0x1 ;  /* 0x000000010c0c1836 */ /* 0x000fe20000000000 */
[----:B------:R-:W-:Y:S01]  /*0b60*/  @!P2 LOP3.LUT R12, RZ, UR5, RZ, 0x33, !PT ;  /* 0x00000005ff0cac12 */ /* 0x000fe2000f8e33ff */
[----:B------:R-:W-:Y:S06]  /*0b70*/  BRA `(.L_x_12) ;  /* 0x0000000000247947 */ /* 0x000fec0003800000 */
.L_x_11:
[----:B------:R-:W2:Y:S01]  /*0b80*/  LDCU.64 UR20, c[0x0][0x3a0] ;  /* 0x00007400ff1477ac */ /* 0x000ea20008000a00 */
[----:B------:R-:W-:Y:S01]  /*0b90*/  IMAD.MOV.U32 R20, RZ, RZ, R16 ;  /* 0x000000ffff147224 */ /* 0x000fe200078e0010 */
[----:B------:R-:W-:Y:S01]  /*0ba0*/  MOV R0, 0xbf0 ;  /* 0x00000bf000007802 */ /* 0x000fe20000000f00 */
[----:B------:R-:W-:Y:S01]  /*0bb0*/  IMAD.MOV.U32 R22, RZ, RZ, R17 ;  /* 0x000000ffff167224 */ /* 0x000fe200078e0011 */
[----:B--2---:R-:W-:Y:S01]  /*0bc0*/  MOV R21, UR20 ;  /* 0x0000001400157c02 */ /* 0x004fe20008000f00 */
[----:B------:R-:W-:-:S07]  /*0bd0*/  IMAD.U32 R11, RZ, RZ, UR21 ;  /* 0x00000015ff0b7e24 */ /* 0x000fce000f8e00ff */
[----:B01----:R-:W-:Y:S05]  /*0be0*/  CALL.REL.NOINC `($__internal_0_$__cuda_sm20_div_u64) ;  /* 0x0000000c000c7944 */ /* 0x003fea0003c00000 */
[----:B------:R-:W-:Y:S01]  /*0bf0*/  IMAD.MOV.U32 R12, RZ, RZ, R11 ;  /* 0x000000ffff0c7224 */ /* 0x000fe200078e000b */
[----:B------:R-:W-:-:S07]  /*0c00*/  MOV R13, R18 ;  /* 0x00000012000d7202 */ /* 0x000fce0000000f00 */
.L_x_12:
[----:B------:R-:W-:Y:S05]  /*0c10*/  BSYNC.RECONVERGENT B1 ;  /* 0x0000000000017941 */ /* 0x000fea0003800200 */
.L_x_10:
[----:B------:R-:W2:Y:S01]  /*0c20*/  I2F.U64 R17, R16 ;  /* 0x0000001000117312 */ /* 0x000ea20000301000 */
[----:B------:R-:W-:Y:S07]  /*0c30*/  BSSY.RECONVERGENT B1, `(.L_x_13) ;  /* 0x000003f000017945 */ /* 0x000fee0003800200 */
[----:B------:R3:W4:Y:S01]  /*0c40*/  I2F.U64 R0, R12 ;  /* 0x0000000c00007312 */ /* 0x0007220000301000 */
[C---:B--2---:R-:W-:Y:S01]  /*0c50*/  FSETP.GEU.AND P0, PT, |R17|.reuse, |R4|, PT ;  /* 0x400000041100720b */ /* 0x044fe20003f0e200 */
[----:B------:R-:W-:-:S12]  /*0c60*/  FADD R11, |R17|, -RZ ;  /* 0x800000ff110b7221 */ /* 0x000fd80000000200 */
[----:B---34-:R-:W-:Y:S05]  /*0c70*/  @!P0 BRA `(.L_x_14) ;  /* 0x0000000000e88947 */ /* 0x018fea0003800000 */
[----:B------:R-:W-:-:S13]  /*0c80*/  FSETP.GTU.AND P0, PT, R11, R5, PT ;  /* 0x000000050b00720b */ /* 0x000fda0003f0c000 */
[----:B------:R-:W-:Y:S05]  /*0c90*/  @P0 BRA `(.L_x_15) ;  /* 0x0000000000700947 */ /* 0x000fea0003800000 */
[C---:B------:R-:W-:Y:S01]  /*0ca0*/  FMUL R13, |R4|.reuse, 16777216 ;  /* 0x4b800000040d7820 */ /* 0x040fe20000400200 */
[----:B------:R-:W-:Y:S01]  /*0cb0*/  FSETP.GEU.AND P0, PT, |R4|, 1.175494350822287508e-38, PT ;  /* 0x008000000400780b */ /* 0x000fe20003f0e200 */
[----:B------:R-:W-:Y:S01]  /*0cc0*/  FMUL R12, R11, 16777216 ;  /* 0x4b8000000b0c7820 */ /* 0x000fe20000400000 */
[----:B------:R-:W-:Y:S02]  /*0cd0*/  BSSY.RECONVERGENT B2, `(.L_x_16) ;  /* 0x0000016000027945 */ /* 0x000fe40003800200 */
[----:B------:R-:W-:Y:S02]  /*0ce0*/  FSEL R13, R13, |R4|, !P0 ;  /* 0x400000040d0d7208 */ /* 0x000fe40004000000 */
[----:B------:R-:W-:-:S04]  /*0cf0*/  FSEL R12, R12, R11, !P0 ;  /* 0x0000000b0c0c7208 */ /* 0x000fc80004000000 */
[----:B------:R-:W2:Y:S02]  /*0d00*/  MUFU.RCP R13, R13 ;  /* 0x0000000d000d7308 */ /* 0x000ea40000001000 */
[----:B--2---:R-:W-:-:S06]  /*0d10*/  FMUL R12, R13, R12 ;  /* 0x0000000c0d0c7220 */ /* 0x004fcc0000400000 */
[----:B------:R-:W2:Y:S02]  /*0d20*/  FRND.TRUNC R12, R12 ;  /* 0x0000000c000c7307 */ /* 0x000ea4000020d000 */
[----:B--2---:R-:W-:-:S05]  /*0d30*/  FFMA R17, -|R4|, R12, R11 ;  /* 0x0000000c04117223 */ /* 0x004fca000000030b */
        /* <DEDUP_REMOVED lines=8> */
[----:B------:R-:W-:Y:S01]  /*0dc0*/  FSETP.GE.AND P0, PT, R17, R8, PT ;  /* 0x000000081100720b */ /* 0x000fe20003f06000 */
[----:B------:R-:W-:-:S12]  /*0dd0*/  FADD R12, R12, 1 ;  /* 0x3f8000000c0c7421 */ /* 0x000fd80000000000 */
[----:B------:R-:W-:-:S05]  /*0de0*/  @P0 FFMA R13, |R4|, -3, R17 ;  /* 0xc0400000040d0823 */ /* 0x000fca0000000211 */
[----:B------:R-:W-:Y:S01]  /*0df0*/  FSETP.GE.AND P1, PT, R13, RZ, P0 ;  /* 0x000000ff0d00720b */ /* 0x000fe20000726000 */
[----:B------:R-:W-:-:S12]  /*0e00*/  @P0 FADD R13, R12, 1 ;  /* 0x3f8000000c0d0421 */ /* 0x000fd80000000000 */
[----:B------:R-:W-:-:S04]  /*0e10*/  @P1 FADD R13, R13, 1 ;  /* 0x3f8000000d0d1421 */ /* 0x000fc80000000000 */
[----:B------:R-:W-:-:S07]  /*0e20*/  @P0 IMAD.MOV.U32 R12, RZ, RZ, R13 ;  /* 0x000000ffff0c0224 */ /* 0x000fce00078e000d */
.L_x_17:
[----:B------:R-:W-:Y:S05]  /*0e30*/  BSYNC.RECONVERGENT B2 ;  /* 0x0000000000027941 */ /* 0x000fea0003800200 */
.L_x_16:
[----:B------:R-:W-:Y:S01]  /*0e40*/  FFMA R11, -|R4|, R12, R11 ;  /* 0x0000000c040b7223 */ /* 0x000fe2000000030b */
[----:B------:R-:W-:Y:S06]  /*0e50*/  BRA `(.L_x_14) ;  /* 0x0000000000707947 */ /* 0x000fec0003800000 */
.L_x_15:
[C---:B------:R-:W-:Y:S01]  /*0e60*/  IMAD.IADD R12, R11.reuse, 0x1, -R10 ;  /* 0x000000010b0c7824 */ /* 0x040fe200078e0a0a */
[C---:B------:R-:W-:Y:S01]  /*0e70*/  ISETP.GT.U32.AND P0, PT, R11.reuse, 0x7f7fffff, PT ;  /* 0x7f7fffff0b00780c */ /* 0x040fe20003f04070 */
[----:B------:R-:W-:Y:S01]  /*0e80*/  BSSY.RECONVERGENT B2, `(.L_x_18) ;  /* 0x0000017000027945 */ /* 0x000fe20003800200 */
[----:B------:R-:W-:Y:S02]  /*0e90*/  LOP3.LUT R11, R11, 0x7fffff, RZ, 0xc0, !PT ;  /* 0x007fffff0b0b7812 */ /* 0x000fe400078ec0ff */
[----:B------:R-:W-:Y:S02]  /*0ea0*/  LOP3.LUT R12, R12, 0xff800000, RZ, 0xc0, !PT ;  /* 0xff8000000c0c7812 */ /* 0x000fe400078ec0ff */
[----:B------:R-:W-:Y:S02]  /*0eb0*/  FSETP.GT.AND P2, PT, |R4|, RZ, PT ;  /* 0x000000ff0400720b */ /* 0x000fe40003f44200 */
[----:B------:R-:W-:Y:S02]  /*0ec0*/  IADD3 R12, PT, PT, R12, 0xb800000, RZ ;  /* 0x0b8000000c0c7810 */ /* 0x000fe40007ffe0ff */
[----:B------:R-:W-:-:S02]  /*0ed0*/  FSEL R13, R10, +QNAN , !P0 ;  /* 0x7fffffff0a0d7808 */ /* 0x000fc40004000000 */
[----:B------:R-:W-:Y:S02]  /*0ee0*/  ISETP.NE.AND P1, PT, R12, RZ, PT ;  /* 0x000000ff0c00720c */ /* 0x000fe40003f25270 */
[----:B------:R-:W-:Y:S02]  /*0ef0*/  LOP3.LUT R11, R11, 0x3f800000, RZ, 0xfc, !PT ;  /* 0x3f8000000b0b7812 */ /* 0x000fe400078efcff */
[----:B------:R-:W-:-:S09]  /*0f00*/  FSEL R18, R13, +QNAN , P2 ;  /* 0x7fffffff0d127808 */ /* 0x000fd20001000000 */
[----:B------:R-:W-:Y:S05]  /*0f10*/  @!P1 BRA `(.L_x_19) ;  /* 0x0000000000349947 */ /* 0x000fea0003800000 */
.L_x_20:
[----:B------:R-:W-:-:S05]  /*0f20*/  VIMNMX.U32 R13, PT, PT, R12, 0xb800000, PT ;  /* 0x0b8000000c0d7848 */ /* 0x000fca0003fe0000 */
[----:B------:R-:W-:Y:S02]  /*0f30*/  IMAD.IADD R11, R13, 0x1, R11 ;  /* 0x000000010d0b7824 */ /* 0x000fe400078e020b */
[----:B------:R-:W-:Y:S02]  /*0f40*/  IMAD.IADD R12, R12, 0x1, -R13 ;  /* 0x000000010c0c7824 */ /* 0x000fe400078e0a0d */
[----:B-1----:R-:W-:-:S03]  /*0f50*/  FMUL R16, R7, R11 ;  /* 0x0000000b07107220 */ /* 0x002fc60000400000 */
[----:B------:R-:W-:Y:S01]  /*0f60*/  ISETP.NE.AND P1, PT, R12, RZ, PT ;  /* 0x000000ff0c00720c */ /* 0x000fe20003f25270 */
        /* <DEDUP_REMOVED lines=8> */
.L_x_19:
[----:B------:R-:W-:Y:S05]  /*0ff0*/  BSYNC.RECONVERGENT B2 ;  /* 0x0000000000027941 */ /* 0x000fea0003800200 */
.L_x_18:
[----:B------:R-:W-:-:S04]  /*1000*/  FMUL R11, R11, 1.1920928955078125e-07 ;  /* 0x340000000b0b7820 */ /* 0x000fc80000400000 */
[----:B------:R-:W-:-:S07]  /*1010*/  FMUL R11, R18, R11 ;  /* 0x0000000b120b7220 */ /* 0x000fce0000400000 */
.L_x_14:
[----:B------:R-:W-:Y:S05]  /*1020*/  BSYNC.RECONVERGENT B1 ;  /* 0x0000000000017941 */ /* 0x000fea0003800200 */
.L_x_13:
[----:B------:R-:W2:Y:S01]  /*1030*/  LDCU.128 UR24, c[0x0][0x3a0] ;  /* 0x00007400ff1877ac */ /* 0x000ea20008000c00 */
[----:B------:R-:W3:Y:S01]  /*1040*/  F2I.U64.TRUNC R18, R0 ;  /* 0x0000000000127311 */ /* 0x000ee2000020d800 */
[CC--:B------:R-:W-:Y:S01]  /*1050*/  FSETP.NAN.AND P0, PT, |R11|.reuse, |R11|.reuse, PT ;  /* 0x4000000b0b00720b */ /* 0x0c0fe20003f08200 */
[----:B------:R-:W4:Y:S03]  /*1060*/  LDCU.128 UR20, c[0x0][0x380] ;  /* 0x00007000ff1477ac */ /* 0x000f260008000c00 */
[----:B------:R-:W-:Y:S01]  /*1070*/  FSEL R12, R11, |R11|, P0 ;  /* 0x4000000b0b0c7208 */ /* 0x000fe20000000000 */
[----:B------:R-:W-:-:S05]  /*1080*/  UMOV UR8, UR10 ;  /* 0x0000000a00087c82 */ /* 0x000fca0008000000 */
[----:B------:R-:W5:Y:S01]  /*1090*/  F2I.U64.TRUNC R12, R12 ;  /* 0x0000000c000c7311 */ /* 0x000f62000020d800 */
[----:B--2---:R-:W-:Y:S02]  /*10a0*/  IMAD R11, R15, UR24, RZ ;  /* 0x000000180f0b7c24 */ /* 0x004fe4000f8e02ff */
[----:B---3--:R-:W-:-:S04]  /*10b0*/  IMAD.WIDE.U32 R18, R14, UR24, R18 ;  /* 0x000000180e127c25 */ /* 0x008fc8000f8e0012 */
[----:B------:R-:W-:Y:S02]  /*10c0*/  IMAD R11, R14, UR25, R11 ;  /* 0x000000190e0b7c24 */ /* 0x000fe4000f8e020b */
[----:B------:R-:W-:-:S03]  /*10d0*/  IMAD.U32 R17, RZ, RZ, UR26 ;  /* 0x0000001aff117e24 */ /* 0x000fc6000f8e00ff */
[----:B------:R-:W-:Y:S01]  /*10e0*/  IADD3 R11, PT, PT, R19, R11, RZ ;  /* 0x0000000b130b7210 */ /* 0x000fe20007ffe0ff */
[----:B------:R-:W-:-:S04]  /*10f0*/  IMAD.WIDE.U32 R16, R18, R17, UR8 ;  /* 0x0000000812107e25 */ /* 0x000fc8000f8e0011 */
[----:B------:R-:W-:Y:S01]  /*1100*/  IMAD R11, R11, UR26, RZ ;  /* 0x0000001a0b0b7c24 */ /* 0x000fe2000f8e02ff */
[----:B-----5:R-:W-:Y:S02]  /*1110*/  IADD3 R0, P0, PT, R12, R16, RZ ;  /* 0x000000100c007210 */ /* 0x020fe40007f1e0ff */
[----:B------:R2:W3:Y:S01]  /*1120*/  LDS R16, [R3] ;  /* 0x0000000003107984 */ /* 0x0004e20000000800 */
[----:B------:R-:W-:Y:S02]  /*1130*/  IMAD R11, R18, UR27, R11 ;  /* 0x0000001b120b7c24 */ /* 0x000fe4000f8e020b */
[----:B------:R-:W-:-:S03]  /*1140*/  IMAD.SHL.U32 R20, R0, 0x4, RZ ;  /* 0x0000000400147824 */ /* 0x000fc600078e00ff */
[----:B------:R-:W-:Y:S02]  /*1150*/  IADD3.X R13, PT, PT, R13, R17, R11, P0, !PT ;  /* 0x000000110d0d7210 */ /* 0x000fe400007fe40b */
[----:B----4-:R-:W-:Y:S02]  /*1160*/  IADD3 R18, P0, PT, R20, UR20, RZ ;  /* 0x0000001414127c10 */ /* 0x010fe4000ff1e0ff */
[----:B------:R-:W-:Y:S02]  /*1170*/  SHF.L.U64.HI R0, R0, 0x2, R13 ;  /* 0x0000000200007819 */ /* 0x000fe4000001020d */
[----:B------:R-:W-:Y:S02]  /*1180*/  IADD3 R20, P1, PT, R20, UR22, RZ ;  /* 0x0000001614147c10 */ /* 0x000fe4000ff3e0ff */
[C---:B------:R-:W-:Y:S02]  /*1190*/  IADD3.X R19, PT, PT, R0.reuse, UR21, RZ, P0, !PT ;  /* 0x0000001500137c10 */ /* 0x040fe400087fe4ff */
[----:B------:R-:W-:-:S03]  /*11a0*/  IADD3.X R21, PT, PT, R0, UR23, RZ, P1, !PT ;  /* 0x0000001700157c10 */ /* 0x000fc60008ffe4ff */
[----:B------:R-:W4:Y:S04]  /*11b0*/  LDG.E R12, desc[UR16][R18.64] ;  /* 0x00000010120c7981 */ /* 0x000f28000c1e1900 */
[----:B------:R-:W4:Y:S01]  /*11c0*/  LDG.E R13, desc[UR16][R20.64] ;  /* 0x00000010140d7981 */ /* 0x000f22000c1e1900 */
[----:B------:R-:W-:Y:S01]  /*11d0*/  BSSY.RECONVERGENT B1, `(.L_x_21) ;  /* 0x0000011000017945 */ /* 0x000fe20003800200 */
[----:B----4-:R-:W-:-:S04]  /*11e0*/  FADD R0, R12, -R13 ;  /* 0x8000000d0c007221 */ /* 0x010fc80000000000 */
[----:B------:R-:W-:Y:S01]  /*11f0*/  FADD R23, |R0|, 9.9999997473787516356e-05 ;  /* 0x38d1b71700177421 */ /* 0x000fe20000000200 */
[----:B------:R-:W-:-:S03]  /*1200*/  FADD R0, R12, R13 ;  /* 0x0000000d0c007221 */ /* 0x000fc60000000000 */
[----:B------:R-:W4:Y:S08]  /*1210*/  MUFU.RCP R11, R23 ;  /* 0x00000017000b7308 */ /* 0x000f300000001000 */
[----:B------:R-:W5:Y:S01]  /*1220*/  FCHK P0, |R0|, R23 ;  /* 0x0000001700007302 */ /* 0x000f620000000200 */
[----:B----4-:R-:W-:-:S04]  /*1230*/  FFMA R22, -R23, R11, 1 ;  /* 0x3f80000017167423 */ /* 0x010fc8000000010b */
[----:B------:R-:W-:-:S04]  /*1240*/  FFMA R11, R11, R22, R11 ;  /* 0x000000160b0b7223 */ /* 0x000fc8000000000b */
[----:B------:R-:W-:-:S04]  /*1250*/  FFMA R22, |R0|, R11, RZ ;  /* 0x0000000b00167223 */ /* 0x000fc800000002ff */
[----:B------:R-:W-:-:S04]  /*1260*/  FFMA R17, -R23, R22, |R0| ;  /* 0x0000001617117223 */ /* 0x000fc80000000500 */
[----:B------:R-:W-:Y:S01]  /*1270*/  FFMA R11, R11, R17, R22 ;  /* 0x000000110b0b7223 */ /* 0x000fe20000000016 */
[----:B--23-5:R-:W-:Y:S06]  /*1280*/  @!P0 BRA `(.L_x_22) ;  /* 0x0000000000148947 */ /* 0x02cfec0003800000 */
[----:B------:R-:W-:Y:S01]  /*1290*/  FADD R0, |R0|, -RZ ;  /* 0x800000ff00007221 */ /* 0x000fe20000000200 */
[----:B------:R-:W-:Y:S01]  /*12a0*/  IMAD.MOV.U32 R11, RZ, RZ, R23 ;  /* 0x000000ffff0b7224 */ /* 0x000fe200078e0017 */
[----:B------:R-:W-:-:S07]  /*12b0*/  MOV R18, 0x12d0 ;  /* 0x000012d000127802 */ /* 0x000fce0000000f00 */
[----:B01----:R-:W-:Y:S05]  /*12c0*/  CALL.REL.NOINC `($__internal_1_$__cuda_sm3x_div_rn_noftz_f32_slowpath) ;  /* 0x00000008006c7944 */ /* 0x003fea0003c00000 */
[----:B------:R-:W-:-:S07]  /*12d0*/  IMAD.MOV.U32 R11, RZ, RZ, R0 ;  /* 0x000000ffff0b7224 */ /* 0x000fce00078e0000 */
.L_x_22:
[----:B------:R-:W-:Y:S05]  /*12e0*/  BSYNC.RECONVERGENT B1 ;  /* 0x0000000000017941 */ /* 0x000fea0003800200 */
.L_x_21:
[----:B------:R-:W2:Y:S01]  /*12f0*/  LDS R17, [R3+0x1000] ;  /* 0x0010000003117984 */ /* 0x000ea20000000800 */
[----:B------:R-:W-:-:S03]  /*1300*/  FADD R16, R16, R11 ;  /* 0x0000000b10107221 */ /* 0x000fc60000000000 */
[----:B------:R-:W3:Y:S04]  /*1310*/  LDS R0, [R3+0x2000] ;  /* 0x0020000003007984 */ /* 0x000ee80000000800 */
[----:B------:R4:W-:Y:S01]  /*1320*/  STS [R3], R16 ;  /* 0x0000001003007388 */ /* 0x0009e20000000800 */
[----:B--2---:R-:W-:Y:S01]  /*1330*/  FADD R12, R12, R17 ;  /* 0x000000110c0c7221 */ /* 0x004fe20000000000 */
[----:B---3--:R-:W-:-:S04]  /*1340*/  FADD R0, R13, R0 ;  /* 0x000000000d007221 */ /* 0x008fc80000000000 */
[----:B------:R4:W-:Y:S04]  /*1350*/  STS [R3+0x1000], R12 ;  /* 0x0010000c03007388 */ /* 0x0009e80000000800 */
[----:B------:R4:W-:Y:S01]  /*1360*/  STS [R3+0x2000], R0 ;  /* 0x0020000003007388 */ /* 0x0009e20000000800 */
[----:B------:R-:W-:Y:S05]  /*1370*/  BRA `(.L_x_23) ;  /* 0x0000000000187947 */ /* 0x000fea0003800000 */
.L_x_9:
[----:B------:R-:W-:-:S04]  /*1380*/  UISETP.NE.U32.AND UP0, UPT, UR12, 0x1, UPT ;  /* 0x000000010c00788c */ /* 0x000fc8000bf05070 */
[----:B------:R-:W-:-:S06]  /*1390*/  UISETP.NE.AND.EX UP0, UPT, UR4, URZ, UPT, UP0 ;  /* 0x000000ff0400728c */ /* 0x000fcc000bf05300 */
[----:B------:R-:W-:-:S13]  /*13a0*/  PLOP3.LUT P0, PT, PT, PT, UP0, 0x80, 0x8 ;  /* 0x000000000008781c */ /* 0x000fda0003f0f008 */
[----:B------:R2:W-:Y:S04]  /*13b0*/  @!P0 STS [R3], RZ ;  /* 0x000000ff03008388 */ /* 0x0005e80000000800 */
[----:B------:R2:W-:Y:S04]  /*13c0*/  @!P0 STS [R3+0x1000], RZ ;  /* 0x001000ff03008388 */ /* 0x0005e80000000800 */
[----:B------:R2:W-:Y:S02]  /*13d0*/  @!P0 STS [R3+0x2000], RZ ;  /* 0x002000ff03008388 */ /* 0x0005e40000000800 */
.L_x_23:
[----:B------:R-:W-:Y:S05]  /*13e0*/  BSYNC.RECONVERGENT B0 ;  /* 0x0000000000007941 */ /* 0x000fea0003800200 */
.L_x_8:
[----:B------:R-:W-:Y:S02]  /*13f0*/  UISETP.GE.U32.AND UP0, UPT, UR12, UR14, UPT ;  /* 0x0000000e0c00728c */ /* 0x000fe4000bf06070 */
[----:B------:R-:W-:Y:S02]  /*1400*/  UIADD3 UR5, UP1, UPT, UR12, 0x1, URZ ;  /* 0x000000010c057890 */ /* 0x000fe4000ff3e0ff */
[----:B------:R-:W-:Y:S02]  /*1410*/  UISETP.GE.U32.AND.EX UP0, UPT, UR4, UR15, UPT, UP0 ;  /* 0x0000000f0400728c */ /* 0x000fe4000bf06100 */
[----:B------:R-:W-:-:S03]  /*1420*/  UIADD3.X UR8, UPT, UPT, URZ, UR4, URZ, UP1, !UPT ;  /* 0x00000004ff087290 */ /* 0x000fc60008ffe4ff */
[----:B------:R-:W-:-:S04]  /*1430*/  UMOV UR12, UR5 ;  /* 0x00000005000c7c82 */ /* 0x000fc80008000000 */
[----:B------:R-:W-:Y:S01]  /*1440*/  UMOV UR4, UR8 ;  /* 0x0000000800047c82 */ /* 0x000fe20008000000 */
[----:B------:R-:W-:Y:S05]  /*1450*/  BRA.U !UP0, `(.L_x_24) ;  /* 0xfffffff508207547 */ /* 0x000fea000b83ffff */
.L_x_7:
[----:B------:R-:W3:Y:S02]  /*1460*/  LDCU UR4, c[0x0][0x360] ;  /* 0x00006c00ff0477ac */ /* 0x000ee40008000800 */
[----:B---3--:R-:W-:-:S09]  /*1470*/  UISETP.GE.U32.AND UP0, UPT, UR4, 0x2, UPT ;  /* 0x000000020400788c */ /* 0x008fd2000bf06070 */
[----:B------:R-:W-:Y:S05]  /*1480*/  BRA.U !UP0, `(.L_x_25) ;  /* 0x0000000108707547 */ /* 0x000fea000b800000 */
[----:B------:R-:W-:Y:S01]  /*1490*/  USHF.R.U32.HI UR4, URZ, 0x1, UR4 ;  /* 0x00000001ff047899 */ /* 0x000fe20008011604 */
[----:B------:R-:W-:-:S05]  /*14a0*/  HFMA2 R9, -RZ, RZ, 0, 0 ;  /* 0x00000000ff097431 */ /* 0x000fca00000001ff */
[----:B----4-:R-:W-:-:S07]  /*14b0*/  IMAD.U32 R0, RZ, RZ, UR4 ;  /* 0x00000004ff007e24 */ /* 0x010fce000f8e00ff */
.L_x_28:
[----:B------:R-:W-:Y:S01]  /*14c0*/  BAR.SYNC.DEFER_BLOCKING 0x0 ;  /* 0x0000000000007b1d */ /* 0x000fe20000010000 */
[C---:B------:R-:W-:Y:S02]  /*14d0*/  ISETP.GT.U32.AND P0, PT, R0.reuse, R2, PT ;  /* 0x000000020000720c */ /* 0x040fe40003f04070 */
[C---:B------:R-:W-:Y:S02]  /*14e0*/  ISETP.GT.U32.AND P1, PT, R0.reuse, 0x1, PT ;  /* 0x000000010000780c */ /* 0x040fe40003f24070 */
[C---:B------:R-:W-:Y:S01]  /*14f0*/  ISETP.GT.U32.AND.EX P0, PT, R9.reuse, RZ, PT, P0 ;  /* 0x000000ff0900720c */ /* 0x040fe20003f04100 */
[----:B------:R-:W-:Y:S01]  /*1500*/  BSSY.RECONVERGENT B0, `(.L_x_26) ;  /* 0x0000012000007945 */ /* 0x000fe20003800200 */
[----:B------:R-:W-:Y:S02]  /*1510*/  ISETP.GT.U32.AND.EX P1, PT, R9, RZ, PT, P1 ;  /* 0x000000ff0900720c */ /* 0x000fe40003f24110 */
[--C-:B-1----:R-:W-:Y:S02]  /*1520*/  SHF.R.U64 R7, R0, 0x1, R9.reuse ;  /* 0x0000000100077819 */ /* 0x102fe40000001209 */
[----:B------:R-:W-:-:S07]  /*1530*/  SHF.R.U32.HI R9, RZ, 0x1, R9 ;  /* 0x00000001ff097819 */ /* 0x000fce0000011609 */
[----:B------:R-:W-:Y:S05]  /*1540*/  @!P0 BRA `(.L_x_27) ;  /* 0x0000000000348947 */ /* 0x000fea0003800000 */
[----:B------:R-:W-:Y:S01]  /*1550*/  IMAD R0, R0, 0x4, R3 ;  /* 0x0000000400007824 */ /* 0x000fe200078e0203 */
[----:B------:R-:W-:Y:S04]  /*1560*/  LDS R5, [R3] ;  /* 0x0000000003057984 */ /* 0x000fe80000000800 */
[----:B------:R-:W1:Y:S04]  /*1570*/  LDS R4, [R0] ;  /* 0x0000000000047984 */ /* 0x000e680000000800 */
[----:B0-----:R-:W-:Y:S04]  /*1580*/  LDS R6, [R3+0x1000] ;  /* 0x0010000003067984 */ /* 0x001fe80000000800 */
[----:B------:R-:W-:Y:S01]  /*1590*/  LDS R8, [R3+0x2000] ;  /* 0x0020000003087984 */ /* 0x000fe20000000800 */
[----:B-1----:R-:W-:-:S05]  /*15a0*/  FADD R4, R4, R5 ;  /* 0x0000000504047221 */ /* 0x002fca0000000000 */
[----:B------:R-:W-:Y:S04]  /*15b0*/  STS [R3], R4 ;  /* 0x0000000403007388 */ /* 0x000fe80000000800 */
[----:B------:R-:W0:Y:S02]  /*15c0*/  LDS R5, [R0+0x1000] ;  /* 0x0010000000057984 */ /* 0x000e240000000800 */
[----:B0-----:R-:W-:-:S05]  /*15d0*/  FADD R6, R5, R6 ;  /* 0x0000000605067221 */ /* 0x001fca0000000000 */
[----:B------:R-:W-:Y:S04]  /*15e0*/  STS [R3+0x1000], R6 ;  /* 0x0010000603007388 */ /* 0x000fe80000000800 */
[----:B------:R-:W0:Y:S02]  /*15f0*/  LDS R5, [R0+0x2000] ;  /* 0x0020000000057984 */ /* 0x000e240000000800 */
[----:B0-----:R-:W-:-:S05]  /*1600*/  FADD R8, R5, R8 ;  /* 0x0000000805087221 */ /* 0x001fca0000000000 */
[----:B------:R1:W-:Y:S02]  /*1610*/  STS [R3+0x2000], R8 ;  /* 0x0020000803007388 */ /* 0x0003e40000000800 */
.L_x_27:
[----:B------:R-:W-:Y:S05]  /*1620*/  BSYNC.RECONVERGENT B0 ;  /* 0x0000000000007941 */ /* 0x000fea0003800200 */
.L_x_26:
[----:B------:R-:W-:Y:S01]  /*1630*/  IMAD.MOV.U32 R0, RZ, RZ, R7 ;  /* 0x000000ffff007224 */ /* 0x000fe200078e0007 */
[----:B------:R-:W-:Y:S06]  /*1640*/  @P1 BRA `(.L_x_28) ;  /* 0xfffffffc009c1947 */ /* 0x000fec000383ffff */
.L_x_25:
[----:B------:R-:W-:-:S13]  /*1650*/  ISETP.NE.AND P0, PT, R2, RZ, PT ;  /* 0x000000ff0200720c */ /* 0x000fda0003f05270 */
[----:B------:R-:W-:Y:S05]  /*1660*/  @P0 EXIT ;  /* 0x000000000000094d */ /* 0x000fea0003800000 */
[----:B------:R-:W3:Y:S01]  /*1670*/  S2UR UR5, SR_CgaCtaId ;  /* 0x00000000000579c3 */ /* 0x000ee20000008800 */
[----:B------:R-:W-:Y:S02]  /*1680*/  UMOV UR4, 0x400 ;  /* 0x0000040000047882 */ /* 0x000fe40000000000 */
[----:B---3--:R-:W-:-:S09]  /*1690*/  ULEA UR4, UR5, UR4, 0x18 ;  /* 0x0000000405047291 */ /* 0x008fd2000f8ec0ff */
[----:B------:R-:W-:Y:S04]  /*16a0*/  LDS R2, [UR4+0x1000] ;  /* 0x00100004ff027984 */ /* 0x000fe80008000800 */
[----:B-12-4-:R-:W1:Y:S04]  /*16b0*/  LDS R3, [UR4+0x2000] ;  /* 0x00200004ff037984 */ /* 0x016e680008000800 */
[----:B------:R-:W2:Y:S01]  /*16c0*/  LDS R0, [UR4] ;  /* 0x00000004ff007984 */ /* 0x000ea20008000800 */
[----:B-1----:R-:W-:Y:S01]  /*16d0*/  FMNMX R2, R2, R3, !PT ;  /* 0x0000000302027209 */ /* 0x002fe20007800000 */
[----:B--2---:R-:W-:-:S04]  /*16e0*/  FMUL R0, R0, 4.9999998736893758178e-05 ;  /* 0x3851b71700007820 */ /* 0x004fc80000400000 */
[----:B------:R-:W-:-:S04]  /*16f0*/  FADD R11, R2, 9.9999997473787516356e-05 ;  /* 0x38d1b717020b7421 */ /* 0x000fc80000000000 */
[----:B------:R-:W1:Y:S08]  /*1700*/  MUFU.RCP R2, R11 ;  /* 0x0000000b00027308 */ /* 0x000e700000001000 */
[----:B------:R-:W2:Y:S01]  /*1710*/  FCHK P0, R0, R11 ;  /* 0x0000000b00007302 */ /* 0x000ea20000000000 */
[----:B-1----:R-:W-:-:S04]  /*1720*/  FFMA R3, -R11, R2, 1 ;  /* 0x3f8000000b037423 */ /* 0x002fc80000000102 */
[----:B------:R-:W-:-:S04]  /*1730*/  FFMA R3, R2, R3, R2 ;  /* 0x0000000302037223 */ /* 0x000fc80000000002 */
[----:B------:R-:W-:-:S04]  /*1740*/  FFMA R2, R0, R3, RZ ;  /* 0x0000000300027223 */ /* 0x000fc800000000ff */
[----:B------:R-:W-:-:S04]  /*1750*/  FFMA R4, -R11, R2, R0 ;  /* 0x000000020b047223 */ /* 0x000fc80000000100 */
[----:B------:R-:W-:Y:S01]  /*1760*/  FFMA R5, R3, R4, R2 ;  /* 0x0000000403057223 */ /* 0x000fe20000000002 */
[----:B--2---:R-:W-:Y:S06]  /*1770*/  @!P0 BRA `(.L_x_29) ;  /* 0x00000000000c8947 */ /* 0x004fec0003800000 */
[----:B------:R-:W-:-:S07]  /*1780*/  MOV R18, 0x17a0 ;  /* 0x000017a000127802 */ /* 0x000fce0000000f00 */
[----:B0-----:R-:W-:Y:S05]  /*1790*/  CALL.REL.NOINC `($__internal_1_$__cuda_sm3x_div_rn_noftz_f32_slowpath) ;  /* 0x0000000400387944 */ /* 0x001fea0003c00000 */
[----:B------:R-:W-:-:S07]  /*17a0*/  MOV R5, R0 ;  /* 0x0000000000057202 */ /* 0x000fce0000000f00 */
.L_x_29:
[----:B------:R-:W1:Y:S02]  /*17b0*/  LDCU.64 UR4, c[0x0][0x390] ;  /* 0x00007200ff0477ac */ /* 0x000e640008000a00 */
[----:B-1----:R-:W-:-:S04]  /*17c0*/  ULEA UR4, UP0, UR13, UR4, 0x2 ;  /* 0x000000040d047291 */ /* 0x002fc8000f8010ff */
[----:B------:R-:W-:Y:S02]  /*17d0*/  ULEA.HI.X UR5, UR13, UR5, URZ, 0x2, UP0 ;  /* 0x000000050d057291 */ /* 0x000fe400080f14ff */
[----:B------:R-:W-:-:S04]  /*17e0*/  IMAD.U32 R2, RZ, RZ, UR4 ;  /* 0x00000004ff027e24 */ /* 0x000fc8000f8e00ff */
[----:B------:R-:W-:-:S05]  /*17f0*/  IMAD.U32 R3, RZ, RZ, UR5 ;  /* 0x00000005ff037e24 */ /* 0x000fca000f8e00ff */
[----:B------:R-:W-:Y:S01]  /*1800*/  STG.E desc[UR16][R2.64], R5 ;  /* 0x0000000502007986 */ /* 0x000fe2000c101910 */
[----:B------:R-:W-:Y:S05]  /*1810*/  EXIT ;  /* 0x000000000000794d */ /* 0x000fea0003800000 */
        .weak           $__internal_0_$__cuda_sm20_div_u64
        .type           $__internal_0_$__cuda_sm20_div_u64,@function
        .size           $__internal_0_$__cuda_sm20_div_u64,($__internal_1_$__cuda_sm3x_div_rn_noftz_f32_slowpath - $__internal_0_$__cuda_sm20_div_u64)
$__internal_0_$__cuda_sm20_div_u64:
[----:B------:R-:W-:Y:S01]  /*1820*/  IMAD.MOV.U32 R24, RZ, RZ, R21 ;  /* 0x000000ffff187224 */ /* 0x000fe200078e0015 */
[----:B------:R-:W-:-:S04]  /*1830*/  MOV R25, R11 ;  /* 0x0000000b00197202 */ /* 0x000fc80000000f00 */
[----:B------:R-:W0:Y:S08]  /*1840*/  I2F.U64.RP R23, R24 ;  /* 0x0000001800177312 */ /* 0x000e300000309000 */
[----:B0-----:R-:W0:Y:S02]  /*1850*/  MUFU.RCP R23, R23 ;  /* 0x0000001700177308 */ /* 0x001e240000001000 */
[----:B0-----:R-:W-:-:S06]  /*1860*/  VIADD R12, R23, 0x1ffffffe ;  /* 0x1ffffffe170c7836 */ /* 0x001fcc0000000000 */
[----:B------:R-:W0:Y:S02]  /*1870*/  F2I.U64.TRUNC R12, R12 ;  /* 0x0000000c000c7311 */ /* 0x000e24000020d800 */
[----:B0-----:R-:W-:-:S04]  /*1880*/  IMAD.WIDE.U32 R18, R12, R21, RZ ;  /* 0x000000150c127225 */ /* 0x001fc800078e00ff */
[----:B------:R-:W-:Y:S01]  /*1890*/  IMAD R19, R12, R11, R19 ;  /* 0x0000000b0c137224 */ /* 0x000fe200078e0213 */
[----:B------:R-:W-:-:S03]  /*18a0*/  IADD3 R27, P0, PT, RZ, -R18, RZ ;  /* 0x80000012ff1b7210 */ /* 0x000fc60007f1e0ff */
[----:B------:R-:W-:Y:S02]  /*18b0*/  IMAD R19, R13, R21, R19 ;  /* 0x000000150d137224 */ /* 0x000fe400078e0213 */
[----:B------:R-:W-:-:S04]  /*18c0*/  IMAD.HI.U32 R18, R12, R27, RZ ;  /* 0x0000001b0c127227 */ /* 0x000fc800078e00ff */
[----:B------:R-:W-:Y:S02]  /*18d0*/  IMAD.X R29, RZ, RZ, ~R19, P0 ;  /* 0x000000ffff1d7224 */ /* 0x000fe400000e0e13 */
[----:B------:R-:W-:Y:S02]  /*18e0*/  IMAD.MOV.U32 R19, RZ, RZ, R12 ;  /* 0x000000ffff137224 */ /* 0x000fe400078e000c */
[-C--:B------:R-:W-:Y:S02]  /*18f0*/  IMAD R25, R13, R29.reuse, RZ ;  /* 0x0000001d0d197224 */ /* 0x080fe400078e02ff */
[----:B------:R-:W-:-:S04]  /*1900*/  IMAD.WIDE.U32 R18, P0, R12, R29, R18 ;  /* 0x0000001d0c127225 */ /* 0x000fc80007800012 */
[----:B------:R-:W-:-:S04]  /*1910*/  IMAD.HI.U32 R23, R13, R29, RZ ;  /* 0x0000001d0d177227 */ /* 0x000fc800078e00ff */
[----:B------:R-:W-:Y:S01]  /*1920*/  IMAD.HI.U32 R18, P1, R13, R27, R18 ;  /* 0x0000001b0d127227 */ /* 0x000fe20007820012 */
[----:B------:R-:W-:-:S04]  /*1930*/  IADD3.X R23, PT, PT, R23, R13, RZ, P0, !PT ;  /* 0x0000000d17177210 */ /* 0x000fc800007fe4ff */
[----:B------:R-:W-:-:S04]  /*1940*/  IADD3 R19, P2, PT, R25, R18, RZ ;  /* 0x0000001219137210 */ /* 0x000fc80007f5e0ff */
[----:B------:R-:W-:Y:S01]  /*1950*/  IADD3.X R23, PT, PT, RZ, RZ, R23, P2, P1 ;  /* 0x000000ffff177210 */ /* 0x000fe200017e2417 */
[----:B------:R-:W-:-:S04]  /*1960*/  IMAD.WIDE.U32 R12, R19, R21, RZ ;  /* 0x00000015130c7225 */ /* 0x000fc800078e00ff */
[----:B------:R-:W-:Y:S01]  /*1970*/  IMAD R18, R19, R11, R13 ;  /* 0x0000000b13127224 */ /* 0x000fe200078e020d */
[----:B------:R-:W-:-:S03]  /*1980*/  IADD3 R13, P0, PT, RZ, -R12, RZ ;  /* 0x8000000cff0d7210 */ /* 0x000fc60007f1e0ff */
[----:B------:R-:W-:Y:S02]  /*1990*/  IMAD R12, R23, R21, R18 ;  /* 0x00000015170c7224 */ /* 0x000fe400078e0212 */
[----:B------:R-:W-:-:S04]  /*19a0*/  IMAD.HI.U32 R18, R19, R13, RZ ;  /* 0x0000000d13127227 */ /* 0x000fc800078e00ff */
[----:B------:R-:W-:-:S04]  /*19b0*/  IMAD.X R12, RZ, RZ, ~R12, P0 ;  /* 0x000000ffff0c7224 */ /* 0x000fc800000e0e0c */
[----:B------:R-:W-:-:S04]  /*19c0*/  IMAD.WIDE.U32 R18, P0, R19, R12, R18 ;  /* 0x0000000c13127225 */ /* 0x000fc80007800012 */
[C---:B------:R-:W-:Y:S02]  /*19d0*/  IMAD R24, R23.reuse, R12, RZ ;  /* 0x0000000c17187224 */ /* 0x040fe400078e02ff */
[----:B------:R-:W-:-:S04]  /*19e0*/  IMAD.HI.U32 R19, P1, R23, R13, R18 ;  /* 0x0000000d17137227 */ /* 0x000fc80007820012 */
[----:B------:R-:W-:Y:S01]  /*19f0*/  IMAD.HI.U32 R12, R23, R12, RZ ;  /* 0x0000000c170c7227 */ /* 0x000fe200078e00ff */
[----:B------:R-:W-:-:S03]  /*1a00*/  IADD3 R19, P2, PT, R24, R19, RZ ;  /* 0x0000001318137210 */ /* 0x000fc60007f5e0ff */
[----:B------:R-:W-:Y:S02]  /*1a10*/  IMAD.X R23, R12, 0x1, R23, P0 ;  /* 0x000000010c177824 */ /* 0x000fe400000e0617 */
[----:B------:R-:W-:-:S03]  /*1a20*/  IMAD.HI.U32 R12, R19, R20, RZ ;  /* 0x00000014130c7227 */ /* 0x000fc600078e00ff */
[----:B------:R-:W-:Y:S01]  /*1a30*/  IADD3.X R23, PT, PT, RZ, RZ, R23, P2, P1 ;  /* 0x000000ffff177210 */ /* 0x000fe200017e2417 */
[----:B------:R-:W-:Y:S02]  /*1a40*/  IMAD.MOV.U32 R13, RZ, RZ, RZ ;  /* 0x000000ffff0d7224 */ /* 0x000fe400078e00ff */
[----:B------:R-:W-:-:S04]  /*1a50*/  IMAD.WIDE.U32 R12, R19, R22, R12 ;  /* 0x00000016130c7225 */ /* 0x000fc800078e000c */
[C---:B------:R-:W-:Y:S02]  /*1a60*/  IMAD R19, R23.reuse, R22, RZ ;  /* 0x0000001617137224 */ /* 0x040fe400078e02ff */
[----:B------:R-:W-:-:S04]  /*1a70*/  IMAD.HI.U32 R12, P0, R23, R20, R12 ;  /* 0x00000014170c7227 */ /* 0x000fc8000780000c */
[----:B------:R-:W-:Y:S01]  /*1a80*/  IMAD.HI.U32 R18, R23, R22, RZ ;  /* 0x0000001617127227 */ /* 0x000fe200078e00ff */
[----:B------:R-:W-:-:S04]  /*1a90*/  IADD3 R24, P1, PT, R19, R12, RZ ;  /* 0x0000000c13187210 */ /* 0x000fc80007f3e0ff */
[----:B------:R-:W-:Y:S01]  /*1aa0*/  IADD3.X R18, PT, PT, R18, RZ, RZ, P0, !PT ;  /* 0x000000ff12127210 */ /* 0x000fe200007fe4ff */
[----:B------:R-:W-:-:S04]  /*1ab0*/  IMAD.WIDE.U32 R12, R24, R21, RZ ;  /* 0x00000015180c7225 */ /* 0x000fc800078e00ff */
[----:B------:R-:W-:Y:S01]  /*1ac0*/  IMAD.X R18, RZ, RZ, R18, P1 ;  /* 0x000000ffff127224 */ /* 0x000fe200008e0612 */
[----:B------:R-:W-:Y:S01]  /*1ad0*/  IADD3 R26, P1, PT, -R12, R20, RZ ;  /* 0x000000140c1a7210 */ /* 0x000fe20007f3e1ff */
[----:B------:R-:W-:-:S03]  /*1ae0*/  IMAD R13, R24, R11, R13 ;  /* 0x0000000b180d7224 */ /* 0x000fc600078e020d */
[-C--:B------:R-:W-:Y:S01]  /*1af0*/  ISETP.GE.U32.AND P0, PT, R26, R21.reuse, PT ;  /* 0x000000151a00720c */ /* 0x080fe20003f06070 */
[----:B------:R-:W-:Y:S01]  /*1b00*/  IMAD R13, R18, R21, R13 ;  /* 0x00000015120d7224 */ /* 0x000fe200078e020d */
[----:B------:R-:W-:-:S03]  /*1b10*/  IADD3 R12, P2, PT, -R21, R26, RZ ;  /* 0x0000001a150c7210 */ /* 0x000fc60007f5e1ff */
[----:B------:R-:W-:Y:S01]  /*1b20*/  IMAD.X R22, R22, 0x1, ~R13, P1 ;  /* 0x0000000116167824 */ /* 0x000fe200008e0e0d */
[----:B------:R-:W-:-:S03]  /*1b30*/  IADD3 R13, P1, PT, R24, 0x1, RZ ;  /* 0x00000001180d7810 */ /* 0x000fc60007f3e0ff */
[C---:B------:R-:W-:Y:S01]  /*1b40*/  IMAD.X R20, R22.reuse, 0x1, ~R11, P2 ;  /* 0x0000000116147824 */ /* 0x040fe200010e0e0b */
[----:B------:R-:W-:Y:S02]  /*1b50*/  ISETP.GE.U32.AND.EX P0, PT, R22, R11, PT, P0 ;  /* 0x0000000b1600720c */ /* 0x000fe40003f06100 */
[----:B------:R-:W-:Y:S02]  /*1b60*/  IADD3.X R19, PT, PT, RZ, R18, RZ, P1, !PT ;  /* 0x00000012ff137210 */ /* 0x000fe40000ffe4ff */
[----:B------:R-:W-:Y:S02]  /*1b70*/  SEL R12, R12, R26, P0 ;  /* 0x0000001a0c0c7207 */ /* 0x000fe40000000000 */
[----:B------:R-:W-:Y:S02]  /*1b80*/  SEL R13, R13, R24, P0 ;  /* 0x000000180d0d7207 */ /* 0x000fe40000000000 */
[----:B------:R-:W-:Y:S02]  /*1b90*/  SEL R20, R20, R22, P0 ;  /* 0x0000001614147207 */ /* 0x000fe40000000000 */
[----:B------:R-:W-:-:S02]  /*1ba0*/  SEL R19, R19, R18, P0 ;  /* 0x0000001213137207 */ /* 0x000fc40000000000 */
[----:B------:R-:W-:Y:S02]  /*1bb0*/  ISETP.GE.U32.AND P0, PT, R12, R21, PT ;  /* 0x000000150c00720c */ /* 0x000fe40003f06070 */
[----:B------:R-:W-:Y:S02]  /*1bc0*/  IADD3 R12, P2, PT, R13, 0x1, RZ ;  /* 0x000000010d0c7810 */ /* 0x000fe40007f5e0ff */
[----:B------:R-:W-:Y:S02]  /*1bd0*/  ISETP.NE.U32.AND P1, PT, R21, RZ, PT ;  /* 0x000000ff1500720c */ /* 0x000fe40003f25070 */
[----:B------:R-:W-:Y:S01]  /*1be0*/  ISETP.GE.U32.AND.EX P0, PT, R20, R11, PT, P0 ;  /* 0x0000000b1400720c */ /* 0x000fe20003f06100 */
[----:B------:R-:W-:Y:S01]  /*1bf0*/  IMAD.X R18, RZ, RZ, R19, P2 ;  /* 0x000000ffff127224 */ /* 0x000fe200010e0613 */
[----:B------:R-:W-:Y:S02]  /*1c00*/  ISETP.NE.AND.EX P1, PT, R11, RZ, PT, P1 ;  /* 0x000000ff0b00720c */ /* 0x000fe40003f25310 */
[----:B------:R-:W-:Y:S01]  /*1c10*/  SEL R11, R12, R13, P0 ;  /* 0x0000000d0c0b7207 */ /* 0x000fe20000000000 */
[----:B------:R-:W-:Y:S01]  /*1c20*/  IMAD.MOV.U32 R12, RZ, RZ, R0 ;  /* 0x000000ffff0c7224 */ /* 0x000fe200078e0000 */
[----:B------:R-:W-:Y:S01]  /*1c30*/  SEL R18, R18, R19, P0 ;  /* 0x0000001312127207 */ /* 0x000fe20000000000 */
[----:B------:R-:W-:Y:S01]  /*1c40*/  IMAD.MOV.U32 R13, RZ, RZ, 0x0 ;  /* 0x00000000ff0d7424 */ /* 0x000fe200078e00ff */
[----:B------:R-:W-:-:S02]  /*1c50*/  SEL R11, R11, 0xffffffff, P1 ;  /* 0xffffffff0b0b7807 */ /* 0x000fc40000800000 */
[----:B------:R-:W-:Y:S01]  /*1c60*/  SEL R18, R18, 0xffffffff, P1 ;  /* 0xffffffff12127807 */ /* 0x000fe20000800000 */
[----:B------:R-:W-:Y:S06]  /*1c70*/  RET.REL.NODEC R12 `(_Z10split_lisiPfS_S_mmmm) ;  /* 0xffffffe00ce07950 */ /* 0x000fec0003c3ffff */
        .weak           $__internal_1_$__cuda_sm3x_div_rn_noftz_f32_slowpath
        .type           $__internal_1_$__cuda_sm3x_div_rn_noftz_f32_slowpath,@function
        .size           $__internal_1_$__cuda_sm3x_div_rn_noftz_f32_slowpath,(.L_x_44 - $__internal_1_$__cuda_sm3x_div_rn_noftz_f32_slowpath)
$__internal_1_$__cuda_sm3x_div_rn_noftz_f32_slowpath:
[----:B------:R-:W-:Y:S01]  /*1c80*/  SHF.R.U32.HI R17, RZ, 0x17, R11 ;  /* 0x00000017ff117819 */ /* 0x000fe2000001160b */
[----:B------:R-:W-:Y:S01]  /*1c90*/  BSSY.RECONVERGENT B2, `(.L_x_30) ;  /* 0x0000062000027945 */ /* 0x000fe20003800200 */
[----:B------:R-:W-:Y:S02]  /*1ca0*/  SHF.R.U32.HI R19, RZ, 0x17, R0 ;  /* 0x00000017ff137819 */ /* 0x000fe40000011600 */
[----:B------:R-:W-:Y:S02]  /*1cb0*/  LOP3.LUT R17, R17, 0xff, RZ, 0xc0, !PT ;  /* 0x000000ff11117812 */ /* 0x000fe400078ec0ff */
[----:B------:R-:W-:Y:S02]  /*1cc0*/  LOP3.LUT R22, R19, 0xff, RZ, 0xc0, !PT ;  /* 0x000000ff13167812 */ /* 0x000fe400078ec0ff */
[----:B------:R-:W-:-:S03]  /*1cd0*/  IADD3 R21, PT, PT, R17, -0x1, RZ ;  /* 0xffffffff11157810 */ /* 0x000fc60007ffe0ff */
[----:B------:R-:W-:Y:S01]  /*1ce0*/  VIADD R20, R22, 0xffffffff ;  /* 0xffffffff16147836 */ /* 0x000fe20000000000 */
[----:B------:R-:W-:-:S04]  /*1cf0*/  ISETP.GT.U32.AND P0, PT, R21, 0xfd, PT ;  /* 0x000000fd1500780c */ /* 0x000fc80003f04070 */
[----:B------:R-:W-:-:S13]  /*1d00*/  ISETP.GT.U32.OR P0, PT, R20, 0xfd, P0 ;  /* 0x000000fd1400780c */ /* 0x000fda0000704470 */
[----:B------:R-:W-:Y:S01]  /*1d10*/  @!P0 IMAD.MOV.U32 R19, RZ, RZ, RZ ;  /* 0x000000ffff138224 */ /* 0x000fe200078e00ff */
[----:B------:R-:W-:Y:S06]  /*1d20*/  @!P0 BRA `(.L_x_31) ;  /* 0x00000000005c8947 */ /* 0x000fec0003800000 */
[----:B------:R-:W-:Y:S02]  /*1d30*/  FSETP.GTU.FTZ.AND P0, PT, |R0|, +INF , PT ;  /* 0x7f8000000000780b */ /* 0x000fe40003f1c200 */
[----:B------:R-:W-:-:S04]  /*1d40*/  FSETP.GTU.FTZ.AND P1, PT, |R11|, +INF , PT ;  /* 0x7f8000000b00780b */ /* 0x000fc80003f3c200 */
[----:B------:R-:W-:-:S13]  /*1d50*/  PLOP3.LUT P0, PT, P0, P1, PT, 0xf8, 0x8f ;  /* 0x00000000008f781c */ /* 0x000fda0000703f70 */
[----:B------:R-:W-:Y:S05]  /*1d60*/  @P0 BRA `(.L_x_32) ;  /* 0x00000004004c0947 */ /* 0x000fea0003800000 */
[----:B------:R-:W-:-:S13]  /*1d70*/  LOP3.LUT P0, RZ, R11, 0x7fffffff, R0, 0xc8, !PT ;  /* 0x7fffffff0bff7812 */ /* 0x000fda000780c800 */
[----:B------:R-:W-:Y:S05]  /*1d80*/  @!P0 BRA `(.L_x_33) ;  /* 0x00000004003c8947 */ /* 0x000fea0003800000 */
[C---:B------:R-:W-:Y:S02]  /*1d90*/  FSETP.NEU.FTZ.AND P2, PT, |R0|.reuse, +INF , PT ;  /* 0x7f8000000000780b */ /* 0x040fe40003f5d200 */
[----:B------:R-:W-:Y:S02]  /*1da0*/  FSETP.NEU.FTZ.AND P1, PT, |R11|, +INF , PT ;  /* 0x7f8000000b00780b */ /* 0x000fe40003f3d200 */
[----:B------:R-:W-:-:S11]  /*1db0*/  FSETP.NEU.FTZ.AND P0, PT, |R0|, +INF , PT ;  /* 0x7f8000000000780b */ /* 0x000fd60003f1d200 */
[----:B------:R-:W-:Y:S05]  /*1dc0*/  @!P1 BRA !P2, `(.L_x_33) ;  /* 0x00000004002c9947 */ /* 0x000fea0005000000 */
[----:B------:R-:W-:-:S04]  /*1dd0*/  LOP3.LUT P2, RZ, R0, 0x7fffffff, RZ, 0xc0, !PT ;  /* 0x7fffffff00ff7812 */ /* 0x000fc8000784c0ff */
[----:B------:R-:W-:-:S13]  /*1de0*/  PLOP3.LUT P1, PT, P1, P2, PT, 0x2f, 0xf2 ;  /* 0x0000000000f2781c */ /* 0x000fda0000f24577 */
[----:B------:R-:W-:Y:S05]  /*1df0*/  @P1 BRA `(.L_x_34) ;  /* 0x0000000400181947 */ /* 0x000fea0003800000 */
[----:B------:R-:W-:-:S04]  /*1e00*/  LOP3.LUT P1, RZ, R11, 0x7fffffff, RZ, 0xc0, !PT ;  /* 0x7fffffff0bff7812 */ /* 0x000fc8000782c0ff */
[----:B------:R-:W-:-:S13]  /*1e10*/  PLOP3.LUT P0, PT, P0, P1, PT, 0x2f, 0xf2 ;  /* 0x0000000000f2781c */ /* 0x000fda0000702577 */
[----:B------:R-:W-:Y:S05]  /*1e20*/  @P0 BRA `(.L_x_35) ;  /* 0x0000000400000947 */ /* 0x000fea0003800000 */
[----:B------:R-:W-:Y:S02]  /*1e30*/  ISETP.GE.AND P0, PT, R20, RZ, PT ;  /* 0x000000ff1400720c */ /* 0x000fe40003f06270 */
[----:B------:R-:W-:-:S11]  /*1e40*/  ISETP.GE.AND P1, PT, R21, RZ, PT ;  /* 0x000000ff1500720c */ /* 0x000fd60003f26270 */
[----:B------:R-:W-:Y:S01]  /*1e50*/  @P0 IMAD.MOV.U32 R19, RZ, RZ, RZ ;  /* 0x000000ffff130224 */ /* 0x000fe200078e00ff */
[----:B------:R-:W-:Y:S01]  /*1e60*/  @!P0 MOV R19, 0xffffffc0 ;  /* 0xffffffc000138802 */ /* 0x000fe20000000f00 */
[----:B------:R-:W-:Y:S01]  /*1e70*/  @!P0 FFMA R0, R0, 1.84467440737095516160e+19, RZ ;  /* 0x5f80000000008823 */ /* 0x000fe200000000ff */
[----:B------:R-:W-:-:S03]  /*1e80*/  @!P1 FFMA R11, R11, 1.84467440737095516160e+19, RZ ;  /* 0x5f8000000b0b9823 */ /* 0x000fc600000000ff */
[----:B------:R-:W-:-:S07]  /*1e90*/  @!P1 VIADD R19, R19, 0x40 ;  /* 0x0000004013139836 */ /* 0x000fce0000000000 */
.L_x_31:
[----:B------:R-:W-:Y:S01]  /*1ea0*/  LEA R20, R17, 0xc0800000, 0x17 ;  /* 0xc080000011147811 */ /* 0x000fe200078eb8ff */
[----:B------:R-:W-:Y:S01]  /*1eb0*/  VIADD R22, R22, 0xffffff81 ;  /* 0xffffff8116167836 */ /* 0x000fe20000000000 */
[----:B------:R-:W-:Y:S03]  /*1ec0*/  BSSY.RECONVERGENT B3, `(.L_x_36) ;  /* 0x0000035000037945 */ /* 0x000fe60003800200 */
[----:B------:R-:W-:Y:S02]  /*1ed0*/  IMAD.IADD R23, R11, 0x1, -R20 ;  /* 0x000000010b177824 */ /* 0x000fe400078e0a14 */
[C---:B------:R-:W-:Y:S01]  /*1ee0*/  IMAD R0, R22.reuse, -0x800000, R0 ;  /* 0xff80000016007824 */ /* 0x040fe200078e0200 */
[----:B------:R-:W-:Y:S01]  /*1ef0*/  IADD3 R22, PT, PT, R22, 0x7f, -R17 ;  /* 0x0000007f16167810 */ /* 0x000fe20007ffe811 */
[----:B------:R-:W0:Y:S01]  /*1f00*/  MUFU.RCP R11, R23 ;  /* 0x00000017000b7308 */ /* 0x000e220000001000 */
[----:B------:R-:W-:-:S02]  /*1f10*/  FADD.FTZ R21, -R23, -RZ ;  /* 0x800000ff17157221 */ /* 0x000fc40000010100 */
[----:B------:R-:W-:Y:S02]  /*1f20*/  IADD3 R22, PT, PT, R22, R19, RZ ;  /* 0x0000001316167210 */ /* 0x000fe40007ffe0ff */
[----:B0-----:R-:W-:-:S04]  /*1f30*/  FFMA R20, R11, R21, 1 ;  /* 0x3f8000000b147423 */ /* 0x001fc80000000015 */
[----:B------:R-:W-:-:S04]  /*1f40*/  FFMA R11, R11, R20, R11 ;  /* 0x000000140b0b7223 */ /* 0x000fc8000000000b */
[----:B------:R-:W-:-:S04]  /*1f50*/  FFMA R20, R0, R11, RZ ;  /* 0x0000000b00147223 */ /* 0x000fc800000000ff */
[----:B------:R-:W-:-:S04]  /*1f60*/  FFMA R24, R21, R20, R0 ;  /* 0x0000001415187223 */ /* 0x000fc80000000000 */
[----:B------:R-:W-:-:S04]  /*1f70*/  FFMA R20, R11, R24, R20 ;  /* 0x000000180b147223 */ /* 0x000fc80000000014 */
[----:B------:R-:W-:-:S04]  /*1f80*/  FFMA R21, R21, R20, R0 ;  /* 0x0000001415157223 */ /* 0x000fc80000000000 */
[----:B------:R-:W-:-:S05]  /*1f90*/  FFMA R0, R11, R21, R20 ;  /* 0x000000150b007223 */ /* 0x000fca0000000014 */
[----:B------:R-:W-:-:S04]  /*1fa0*/  SHF.R.U32.HI R17, RZ, 0x17, R0 ;  /* 0x00000017ff117819 */ /* 0x000fc80000011600 */
[----:B------:R-:W-:-:S05]  /*1fb0*/  LOP3.LUT R17, R17, 0xff, RZ, 0xc0, !PT ;  /* 0x000000ff11117812 */ /* 0x000fca00078ec0ff */
[----:B------:R-:W-:-:S04]  /*1fc0*/  IMAD.IADD R23, R17, 0x1, R22 ;  /* 0x0000000111177824 */ /* 0x000fc800078e0216 */
[----:B------:R-:W-:-:S05]  /*1fd0*/  VIADD R17, R23, 0xffffffff ;  /* 0xffffffff17117836 */ /* 0x000fca0000000000 */
[----:B------:R-:W-:-:S13]  /*1fe0*/  ISETP.GE.U32.AND P0, PT, R17, 0xfe, PT ;  /* 0x000000fe1100780c */ /* 0x000fda0003f06070 */
[----:B------:R-:W-:Y:S05]  /*1ff0*/  @!P0 BRA `(.L_x_37) ;  /* 0x0000000000808947 */ /* 0x000fea0003800000 */
[----:B------:R-:W-:-:S13]  /*2000*/  ISETP.GT.AND P0, PT, R23, 0xfe, PT ;  /* 0x000000fe1700780c */ /* 0x000fda0003f04270 */
[----:B------:R-:W-:Y:S05]  /*2010*/  @P0 BRA `(.L_x_38) ;  /* 0x00000000006c0947 */ /* 0x000fea0003800000 */
[----:B------:R-:W-:-:S13]  /*2020*/  ISETP.GE.AND P0, PT, R23, 0x1, PT ;  /* 0x000000011700780c */ /* 0x000fda0003f06270 */
[----:B------:R-:W-:Y:S05]  /*2030*/  @P0 BRA `(.L_x_39) ;  /* 0x0000000000740947 */ /* 0x000fea0003800000 */
[----:B------:R-:W-:Y:S02]  /*2040*/  ISETP.GE.AND P0, PT, R23, -0x18, PT ;  /* 0xffffffe81700780c */ /* 0x000fe40003f06270 */
[----:B------:R-:W-:-:S11]  /*2050*/  LOP3.LUT R0, R0, 0x80000000, RZ, 0xc0, !PT ;  /* 0x8000000000007812 */ /* 0x000fd600078ec0ff */
[----:B------:R-:W-:Y:S05]  /*2060*/  @!P0 BRA `(.L_x_39) ;  /* 0x0000000000688947 */ /* 0x000fea0003800000 */
[-CC-:B------:R-:W-:Y:S01]  /*2070*/  FFMA.RZ R17, R11, R21.reuse, R20.reuse ;  /* 0x000000150b117223 */ /* 0x180fe2000000c014 */
[C---:B------:R-:W-:Y:S02]  /*2080*/  IADD3 R22, PT, PT, R23.reuse, 0x20, RZ ;  /* 0x0000002017167810 */ /* 0x040fe40007ffe0ff */
[----:B------:R-:W-:Y:S02]  /*2090*/  ISETP.NE.AND P2, PT, R23, RZ, PT ;  /* 0x000000ff1700720c */ /* 0x000fe40003f45270 */
[----:B------:R-:W-:Y:S01]  /*20a0*/  LOP3.LUT R19, R17, 0x7fffff, RZ, 0xc0, !PT ;  /* 0x007fffff11137812 */ /* 0x000fe200078ec0ff */
[CCC-:B------:R-:W-:Y:S01]  /*20b0*/  FFMA.RP R17, R11.reuse, R21.reuse, R20.reuse ;  /* 0x000000150b117223 */ /* 0x1c0fe20000008014 */
[----:B------:R-:W-:Y:S01]  /*20c0*/  FFMA.RM R20, R11, R21, R20 ;  /* 0x000000150b147223 */ /* 0x000fe20000004014 */
[----:B------:R-:W-:Y:S01]  /*20d0*/  IMAD.MOV R11, RZ, RZ, -R23 ;  /* 0x000000ffff0b7224 */ /* 0x000fe200078e0a17 */
[----:B------:R-:W-:Y:S02]  /*20e0*/  LOP3.LUT R19, R19, 0x800000, RZ, 0xfc, !PT ;  /* 0x0080000013137812 */ /* 0x000fe400078efcff */
[----:B------:R-:W-:-:S02]  /*20f0*/  ISETP.NE.AND P1, PT, R23, RZ, PT ;  /* 0x000000ff1700720c */ /* 0x000fc40003f25270 */
[----:B------:R-:W-:Y:S02]  /*2100*/  SHF.L.U32 R22, R19, R22, RZ ;  /* 0x0000001613167219 */ /* 0x000fe400000006ff */
[----:B------:R-:W-:Y:S02]  /*2110*/  FSETP.NEU.FTZ.AND P0, PT, R17, R20, PT ;  /* 0x000000141100720b */ /* 0x000fe40003f1d000 */
[----:B------:R-:W-:Y:S02]  /*2120*/  SEL R20, R11, RZ, P2 ;  /* 0x000000ff0b147207 */ /* 0x000fe40001000000 */
[----:B------:R-:W-:Y:S02]  /*2130*/  ISETP.NE.AND P1, PT, R22, RZ, P1 ;  /* 0x000000ff1600720c */ /* 0x000fe40000f25270 */
[----:B------:R-:W-:Y:S02]  /*2140*/  SHF.R.U32.HI R20, RZ, R20, R19 ;  /* 0x00000014ff147219 */ /* 0x000fe40000011613 */
[----:B------:R-:W-:-:S02]  /*2150*/  PLOP3.LUT P0, PT, P0, P1, PT, 0xf8, 0x8f ;  /* 0x00000000008f781c */ /* 0x000fc40000703f70 */
[----:B------:R-:W-:Y:S02]  /*2160*/  SHF.R.U32.HI R22, RZ, 0x1, R20 ;  /* 0x00000001ff167819 */ /* 0x000fe40000011614 */
[----:B------:R-:W-:-:S04]  /*2170*/  SEL R11, RZ, 0x1, !P0 ;  /* 0x00000001ff0b7807 */ /* 0x000fc80004000000 */
[----:B------:R-:W-:-:S04]  /*2180*/  LOP3.LUT R11, R11, 0x1, R22, 0xf8, !PT ;  /* 0x000000010b0b7812 */ /* 0x000fc800078ef816 */
[----:B------:R-:W-:-:S05]  /*2190*/  LOP3.LUT R11, R11, R20, RZ, 0xc0, !PT ;  /* 0x000000140b0b7212 */ /* 0x000fca00078ec0ff */
[----:B------:R-:W-:-:S05]  /*21a0*/  IMAD.IADD R11, R22, 0x1, R11 ;  /* 0x00000001160b7824 */ /* 0x000fca00078e020b */
[----:B------:R-:W-:Y:S01]  /*21b0*/  LOP3.LUT R0, R11, R0, RZ, 0xfc, !PT ;  /* 0x000000000b007212 */ /* 0x000fe200078efcff */
[----:B------:R-:W-:Y:S06]  /*21c0*/  BRA `(.L_x_39) ;  /* 0x0000000000107947 */ /* 0x000fec0003800000 */
.L_x_38:
[----:B------:R-:W-:-:S04]  /*21d0*/  LOP3.LUT R0, R0, 0x80000000, RZ, 0xc0, !PT ;  /* 0x8000000000007812 */ /* 0x000fc800078ec0ff */
[----:B------:R-:W-:Y:S01]  /*21e0*/  LOP3.LUT R0, R0, 0x7f800000, RZ, 0xfc, !PT ;  /* 0x7f80000000007812 */ /* 0x000fe200078efcff */
[----:B------:R-:W-:Y:S06]  /*21f0*/  BRA `(.L_x_39) ;  /* 0x0000000000047947 */ /* 0x000fec0003800000 */
.L_x_37:
[----:B------:R-:W-:-:S07]  /*2200*/  LEA R0, R22, R0, 0x17 ;  /* 0x0000000016007211 */ /* 0x000fce00078eb8ff */
.L_x_39:
[----:B------:R-:W-:Y:S05]  /*2210*/  BSYNC.RECONVERGENT B3 ;  /* 0x0000000000037941 */ /* 0x000fea0003800200 */
.L_x_36:
[----:B------:R-:W-:Y:S05]  /*2220*/  BRA `(.L_x_40) ;  /* 0x0000000000207947 */ /* 0x000fea0003800000 */
.L_x_35:
[----:B------:R-:W-:-:S04]  /*2230*/  LOP3.LUT R0, R11, 0x80000000, R0, 0x48, !PT ;  /* 0x800000000b007812 */ /* 0x000fc800078e4800 */
[----:B------:R-:W-:Y:S01]  /*2240*/  LOP3.LUT R0, R0, 0x7f800000, RZ, 0xfc, !PT ;  /* 0x7f80000000007812 */ /* 0x000fe200078efcff */
[----:B------:R-:W-:Y:S06]  /*2250*/  BRA `(.L_x_40) ;  /* 0x0000000000147947 */ /* 0x000fec0003800000 */
.L_x_34:
[----:B------:R-:W-:Y:S01]  /*2260*/  LOP3.LUT R0, R11, 0x80000000, R0, 0x48, !PT ;  /* 0x800000000b007812 */ /* 0x000fe200078e4800 */
[----:B------:R-:W-:Y:S06]  /*2270*/  BRA `(.L_x_40) ;  /* 0x00000000000c7947 */ /* 0x000fec0003800000 */
.L_x_33:
[----:B------:R-:W0:Y:S01]  /*2280*/  MUFU.RSQ R0, -QNAN ;  /* 0xffc0000000007908 */ /* 0x000e220000001400 */
[----:B------:R-:W-:Y:S05]  /*2290*/  BRA `(.L_x_40) ;  /* 0x0000000000047947 */ /* 0x000fea0003800000 */
.L_x_32:
[----:B------:R-:W-:-:S07]  /*22a0*/  FADD.FTZ R0, R0, R11 ;  /* 0x0000000b00007221 */ /* 0x000fce0000010000 */
.L_x_40:
[----:B------:R-:W-:Y:S05]  /*22b0*/  BSYNC.RECONVERGENT B2 ;  /* 0x0000000000027941 */ /* 0x000fea0003800200 */
.L_x_30:
[----:B------:R-:W-:-:S04]  /*22c0*/  IMAD.MOV.U32 R19, RZ, RZ, 0x0 ;  /* 0x00000000ff137424 */ /* 0x000fc800078e00ff */
[----:B0-----:R-:W-:Y:S05]  /*22d0*/  RET.REL.NODEC R18 `(_Z10split_lisiPfS_S_mmmm) ;  /* 0xffffffdc12487950 */ /* 0x001fea0003c3ffff */
.L_x_41:
[----:B------:R-:W-:-:S00]  /*22e0*/  BRA `(.L_x_41) ;  /* 0xfffffffc00fc7947 */ /* 0x000fc0000383ffff */
[----:B------:R-:W-:-:S00]  /*22f0*/  NOP ;  /* 0x0000000000007918 */ /* 0x000fc00000000000 */
        /* <DEDUP_REMOVED lines=8> */
.L_x_44:


//--------------------- .text._Z17setNegativeToZeroPfmm --------------------------
	.section	.text._Z17setNegativeToZeroPfmm,"ax",@progbits
	.align	128
        .global         _Z17setNegativeToZeroPfmm
        .type           _Z17setNegativeToZeroPfmm,@function
        .size           _Z17setNegativeToZeroPfmm,(.L_x_46 - _Z17setNegativeToZeroPfmm)
        .other          _Z17setNegativeToZeroPfmm,@"STO_CUDA_ENTRY STV_DEFAULT"
_Z17setNegativeToZeroPfmm:
.text._Z17setNegativeToZeroPfmm:
[----:B------:R-:W-:Y:S01]  /*0000*/  LDC R1, c[0x0][0x37c] ;  /* 0x0000df00ff017b82 */ /* 0x000fe20000000800 */
[----:B------:R-:W0:Y:S01]  /*0010*/  S2R R3, SR_TID.X ;  /* 0x0000000000037919 */ /* 0x000e220000002100 */
[----:B------:R-:W1:Y:S06]  /*0020*/  LDCU.64 UR8, c[0x0][0x390] ;  /* 0x00007200ff0877ac */ /* 0x000e6c0008000a00 */
[----:B------:R-:W0:Y:S01]  /*0030*/  S2UR UR7, SR_CTAID.X ;  /* 0x00000000000779c3 */ /* 0x000e220000002500 */
[----:B------:R-:W1:Y:S07]  /*0040*/  LDCU.64 UR10, c[0x0][0x388] ;  /* 0x00007100ff0a77ac */ /* 0x000e6e0008000a00 */
[----:B------:R-:W0:Y:S01]  /*0050*/  LDC R0, c[0x0][0x360] ;  /* 0x0000d800ff007b82 */ /* 0x000e220000000800 */
[----:B-1----:R-:W-:-:S02]  /*0060*/  UIMAD UR6, UR9, UR10, URZ ;  /* 0x0000000a090672a4 */ /* 0x002fc4000f8e02ff */
[----:B------:R-:W-:Y:S02]  /*0070*/  UIMAD.WIDE.U32 UR4, UR8, UR10, URZ ;  /* 0x0000000a080472a5 */ /* 0x000fe4000f8e00ff */
[----:B------:R-:W-:-:S04]  /*0080*/  UIMAD UR6, UR8, UR11, UR6 ;  /* 0x0000000b080672a4 */ /* 0x000fc8000f8e0206 */
[----:B------:R-:W-:Y:S01]  /*0090*/  UIADD3 UR5, UPT, UPT, UR5, UR6, URZ ;  /* 0x0000000605057290 */ /* 0x000fe2000fffe0ff */
[----:B0-----:R-:W-:-:S05]  /*00a0*/  IMAD R0, R0, UR7, R3 ;  /* 0x0000000700007c24 */ /* 0x001fca000f8e0203 */
[----:B------:R-:W-:Y:S01]  /*00b0*/  IMAD.U32 R2, RZ, RZ, UR5 ;  /* 0x00000005ff027e24 */ /* 0x000fe2000f8e00ff */
[----:B------:R-:W-:-:S04]  /*00c0*/  ISETP.LT.U32.AND P0, PT, R0, UR4, PT ;  /* 0x0000000400007c0c */ /* 0x000fc8000bf01070 */
[----:B------:R-:W-:-:S13]  /*00d0*/  ISETP.GT.U32.AND.EX P0, PT, R2, RZ, PT, P0 ;  /* 0x000000ff0200720c */ /* 0x000fda0003f04100 */
[----:B------:R-:W-:Y:S05]  /*00e0*/  @!P0 EXIT ;  /* 0x000000000000894d */ /* 0x000fea0003800000 */
[----:B------:R-:W0:Y:S01]  /*00f0*/  LDCU.64 UR6, c[0x0][0x380] ;  /* 0x00007000ff0677ac */ /* 0x000e220008000a00 */
[----:B------:R-:W1:Y:S01]  /*0100*/  LDCU.64 UR4, c[0x0][0x358] ;  /* 0x00006b00ff0477ac */ /* 0x000e620008000a00 */
[----:B0-----:R-:W-:-:S04]  /*0110*/  LEA R2, P0, R0, UR6, 0x2 ;  /* 0x0000000600027c11 */ /* 0x001fc8000f8010ff */
[----:B------:R-:W-:-:S05]  /*0120*/  LEA.HI.X R3, R0, UR7, RZ, 0x2, P0 ;  /* 0x0000000700037c11 */ /* 0x000fca00080f14ff */
[----:B-1----:R-:W2:Y:S02]  /*0130*/  LDG.E R0, desc[UR4][R2.64] ;  /* 0x0000000402007981 */ /* 0x002ea4000c1e1900 */
[----:B--2---:R-:W-:-:S04]  /*0140*/  FSETP.GEU.AND P0, PT, R0, RZ, PT ;  /* 0x000000ff0000720b */ /* 0x004fc80003f0e000 */
[----:B------:R-:W-:-:S05]  /*0150*/  FSEL R5, R0, RZ, P0 ;  /* 0x000000ff00057208 */ /* 0x000fca0000000000 */
[----:B------:R-:W-:Y:S01]  /*0160*/  STG.E desc[UR4][R2.64], R5 ;  /* 0x0000000502007986 */ /* 0x000fe2000c101904 */
[----:B------:R-:W-:Y:S05]  /*0170*/  EXIT ;  /* 0x000000000000794d */ /* 0x000fea0003800000 */
.L_x_42:
        /* <DEDUP_REMOVED lines=16> */
.L_x_46:


//--------------------- .nv.shared._Z10split_lisiPfS_S_mmmm --------------------------
	.section	.nv.shared._Z10split_lisiPfS_S_mmmm,"aw",@nobits
	.sectionflags	@""
	.align	16
	.zero		1024


//--------------------- .nv.shared.reserved.0     --------------------------
	.section	.nv.shared.reserved.0,"aw",@nobits
	.weak		__nv_reservedSMEM_offset_0_alias
	.size		__nv_reservedSMEM_offset_0_alias, 0, 64
	.other		__nv_reservedSMEM_offset_0_alias,@"STO_CUDA_RESERVED_SHARED STV_DEFAULT"
__nv_reservedSMEM_offset_0_alias:
	.zero		0
	.zero		64


//--------------------- .nv.shared._Z17setNegativeToZeroPfmm --------------------------
	.section	.nv.shared._Z17setNegativeToZeroPfmm,"aw",@nobits
	.sectionflags	@""
	.align	16
	.zero		1024


//--------------------- .nv.constant0._Z10split_lisiPfS_S_mmmm --------------------------
	.section	.nv.constant0._Z10split_lisiPfS_S_mmmm,"a",@progbits
	.sectionflags	@""
	.align	4
.nv.constant0._Z10split_lisiPfS_S_mmmm:
	.zero		952


//--------------------- .nv.constant0._Z17setNegativeToZeroPfmm --------------------------
	.section	.nv.constant0._Z17setNegativeToZeroPfmm,"a",@progbits
	.sectionflags	@""
	.align	4
.nv.constant0._Z17setNegativeToZeroPfmm:
	.zero		920


//--------------------- SYMBOLS --------------------------

	.type		.nv.reservedSmem.offset0,@object
	.size		.nv.reservedSmem.offset0,0x4
	.type		.nv.reservedSmem.cap,@object
	.size		.nv.reservedSmem.cap,0x4
